//
// Generated by NVIDIA NVVM Compiler
//
// Compiler Build ID: CL-36424714
// Cuda compilation tools, release 13.0, V13.0.88
// Based on NVVM 20.0.0
//

.version 9.0
.target sm_100
.address_size 64

	// .globl	_Z8myKernelPPiiiPc
// _ZZ8myKernelPPiiiPcE1C has been demoted
// _ZZ8myKernelPPiiiPcE2As has been demoted
// _ZZ8myKernelPPiiiPcE2Bs has been demoted

.visible .entry _Z8myKernelPPiiiPc(
	.param .u64 .ptr .align 1 _Z8myKernelPPiiiPc_param_0,
	.param .u32 _Z8myKernelPPiiiPc_param_1,
	.param .u32 _Z8myKernelPPiiiPc_param_2,
	.param .u64 .ptr .align 1 _Z8myKernelPPiiiPc_param_3
)
{
	.local .align 16 .b8 	__local_depot0[256];
	.reg .b64 	%SP;
	.reg .b64 	%SPL;
	.reg .pred 	%p<53>;
	.reg .b16 	%rs<48>;
	.reg .b32 	%r<458>;
	.reg .b64 	%rd<315>;
	// demoted variable
	.shared .align 4 .b8 _ZZ8myKernelPPiiiPcE1C[1024];
	// demoted variable
	.shared .align 4 .b8 _ZZ8myKernelPPiiiPcE2As[1024];
	// demoted variable
	.shared .align 4 .b8 _ZZ8myKernelPPiiiPcE2Bs[1024];
	mov.u64 	%SPL, __local_depot0;
	ld.param.u64 	%rd17, [_Z8myKernelPPiiiPc_param_0];
	ld.param.u32 	%r87, [_Z8myKernelPPiiiPc_param_1];
	ld.param.u32 	%r88, [_Z8myKernelPPiiiPc_param_2];
	ld.param.u64 	%rd18, [_Z8myKernelPPiiiPc_param_3];
	cvta.to.global.u64 	%rd1, %rd18;
	cvta.to.global.u64 	%rd2, %rd17;
	add.u64 	%rd3, %SPL, 0;
	add.u64 	%rd4, %SPL, 128;
	mov.u32 	%r1, %ctaid.x;
	add.s32 	%r2, %r88, %r1;
	add.s32 	%r3, %r87, -1;
	shr.s32 	%r89, %r3, 31;
	shr.u32 	%r90, %r89, 28;
	add.s32 	%r91, %r3, %r90;
	shr.s32 	%r92, %r91, 4;
	add.s32 	%r93, %r87, %r88;
	add.s32 	%r94, %r93, -2;
	shr.s32 	%r95, %r94, 31;
	shr.u32 	%r96, %r95, 28;
	add.s32 	%r97, %r94, %r96;
	shr.s32 	%r98, %r97, 4;
	min.s32 	%r99, %r92, %r98;
	setp.gt.s32 	%p1, %r2, %r99;
	@%p1 bra 	$L__BB0_48;
	mov.u32 	%r4, %tid.y;
	shl.b32 	%r100, %r4, 6;
	mov.u32 	%r101, _ZZ8myKernelPPiiiPcE1C;
	add.s32 	%r102, %r101, %r100;
	mov.u32 	%r5, %tid.x;
	shl.b32 	%r103, %r5, 2;
	add.s32 	%r6, %r102, %r103;
	mov.b32 	%r104, 0;
	st.shared.u32 	[%r6], %r104;
	add.s32 	%r426, %r1, 1;
	setp.ge.s32 	%p2, %r426, %r2;
	@%p2 bra 	$L__BB0_6;
	shl.b32 	%r105, %r1, 4;
	mov.u32 	%r107, _ZZ8myKernelPPiiiPcE2As;
	add.s32 	%r8, %r107, %r100;
	mov.u32 	%r108, _ZZ8myKernelPPiiiPcE2Bs;
	add.s32 	%r109, %r108, %r100;
	add.s32 	%r9, %r109, %r103;
	mul.wide.u32 	%rd21, %r105, 8;
	add.s64 	%rd5, %rd2, %rd21;
	mul.wide.u32 	%rd90, %r4, 8;
$L__BB0_3:
	or.b32  	%r111, %r4, %r5;
	and.b32  	%r112, %r111, 1008;
	setp.ne.s32 	%p3, %r112, 0;
	shl.b32 	%r113, %r2, 4;
	shl.b32 	%r114, %r426, 4;
	add.s32 	%r115, %r114, -1;
	ld.global.u64 	%rd22, [%rd5];
	mul.wide.u32 	%rd23, %r115, 4;
	add.s64 	%rd24, %rd22, %rd23;
	mul.wide.u32 	%rd25, %r114, 8;
	add.s64 	%rd26, %rd2, %rd25;
	ld.global.u64 	%rd27, [%rd26];
	mul.wide.u32 	%rd28, %r113, 4;
	add.s64 	%rd29, %rd27, %rd28;
	ld.global.u64 	%rd30, [%rd5+8];
	add.s64 	%rd31, %rd30, %rd23;
	st.local.v2.u64 	[%rd3], {%rd24, %rd31};
	ld.global.u64 	%rd32, [%rd26+8];
	add.s64 	%rd33, %rd32, %rd28;
	st.local.v2.u64 	[%rd4], {%rd29, %rd33};
	ld.global.u64 	%rd34, [%rd5+16];
	add.s64 	%rd35, %rd34, %rd23;
	ld.global.u64 	%rd36, [%rd26+16];
	add.s64 	%rd37, %rd36, %rd28;
	ld.global.u64 	%rd38, [%rd5+24];
	add.s64 	%rd39, %rd38, %rd23;
	st.local.v2.u64 	[%rd3+16], {%rd35, %rd39};
	ld.global.u64 	%rd40, [%rd26+24];
	add.s64 	%rd41, %rd40, %rd28;
	st.local.v2.u64 	[%rd4+16], {%rd37, %rd41};
	ld.global.u64 	%rd42, [%rd5+32];
	add.s64 	%rd43, %rd42, %rd23;
	ld.global.u64 	%rd44, [%rd26+32];
	add.s64 	%rd45, %rd44, %rd28;
	ld.global.u64 	%rd46, [%rd5+40];
	add.s64 	%rd47, %rd46, %rd23;
	st.local.v2.u64 	[%rd3+32], {%rd43, %rd47};
	ld.global.u64 	%rd48, [%rd26+40];
	add.s64 	%rd49, %rd48, %rd28;
	st.local.v2.u64 	[%rd4+32], {%rd45, %rd49};
	ld.global.u64 	%rd50, [%rd5+48];
	add.s64 	%rd51, %rd50, %rd23;
	ld.global.u64 	%rd52, [%rd26+48];
	add.s64 	%rd53, %rd52, %rd28;
	ld.global.u64 	%rd54, [%rd5+56];
	add.s64 	%rd55, %rd54, %rd23;
	st.local.v2.u64 	[%rd3+48], {%rd51, %rd55};
	ld.global.u64 	%rd56, [%rd26+56];
	add.s64 	%rd57, %rd56, %rd28;
	st.local.v2.u64 	[%rd4+48], {%rd53, %rd57};
	ld.global.u64 	%rd58, [%rd5+64];
	add.s64 	%rd59, %rd58, %rd23;
	ld.global.u64 	%rd60, [%rd26+64];
	add.s64 	%rd61, %rd60, %rd28;
	ld.global.u64 	%rd62, [%rd5+72];
	add.s64 	%rd63, %rd62, %rd23;
	st.local.v2.u64 	[%rd3+64], {%rd59, %rd63};
	ld.global.u64 	%rd64, [%rd26+72];
	add.s64 	%rd65, %rd64, %rd28;
	st.local.v2.u64 	[%rd4+64], {%rd61, %rd65};
	ld.global.u64 	%rd66, [%rd5+80];
	add.s64 	%rd67, %rd66, %rd23;
	ld.global.u64 	%rd68, [%rd26+80];
	add.s64 	%rd69, %rd68, %rd28;
	ld.global.u64 	%rd70, [%rd5+88];
	add.s64 	%rd71, %rd70, %rd23;
	st.local.v2.u64 	[%rd3+80], {%rd67, %rd71};
	ld.global.u64 	%rd72, [%rd26+88];
	add.s64 	%rd73, %rd72, %rd28;
	st.local.v2.u64 	[%rd4+80], {%rd69, %rd73};
	ld.global.u64 	%rd74, [%rd5+96];
	add.s64 	%rd75, %rd74, %rd23;
	ld.global.u64 	%rd76, [%rd26+96];
	add.s64 	%rd77, %rd76, %rd28;
	ld.global.u64 	%rd78, [%rd5+104];
	add.s64 	%rd79, %rd78, %rd23;
	st.local.v2.u64 	[%rd3+96], {%rd75, %rd79};
	ld.global.u64 	%rd80, [%rd26+104];
	add.s64 	%rd81, %rd80, %rd28;
	st.local.v2.u64 	[%rd4+96], {%rd77, %rd81};
	ld.global.u64 	%rd82, [%rd5+112];
	add.s64 	%rd83, %rd82, %rd23;
	ld.global.u64 	%rd84, [%rd26+112];
	add.s64 	%rd85, %rd84, %rd28;
	ld.global.u64 	%rd86, [%rd5+120];
	add.s64 	%rd87, %rd86, %rd23;
	st.local.v2.u64 	[%rd3+112], {%rd83, %rd87};
	ld.global.u64 	%rd88, [%rd26+120];
	add.s64 	%rd89, %rd88, %rd28;
	st.local.v2.u64 	[%rd4+112], {%rd85, %rd89};
	@%p3 bra 	$L__BB0_5;
	add.s64 	%rd91, %rd3, %rd90;
	ld.local.u64 	%rd92, [%rd91];
	cvta.to.global.u64 	%rd93, %rd92;
	mul.wide.u32 	%rd94, %r5, 4;
	add.s64 	%rd95, %rd93, %rd94;
	ld.global.u32 	%r116, [%rd95];
	shl.b32 	%r117, %r5, 2;
	add.s32 	%r118, %r8, %r117;
	st.shared.u32 	[%r118], %r116;
	add.s64 	%rd96, %rd4, %rd90;
	ld.local.u64 	%rd97, [%rd96];
	cvta.to.global.u64 	%rd98, %rd97;
	add.s64 	%rd99, %rd98, %rd94;
	ld.global.u32 	%r119, [%rd99];
	st.shared.u32 	[%r9], %r119;
	bar.sync 	0;
	ld.shared.u32 	%r120, [%r8];
	mov.u32 	%r121, _ZZ8myKernelPPiiiPcE2Bs;
	add.s32 	%r122, %r121, %r117;
	ld.shared.u32 	%r123, [%r122];
	add.s32 	%r124, %r123, %r120;
	ld.shared.u32 	%r125, [%r8+4];
	ld.shared.u32 	%r126, [%r122+64];
	add.s32 	%r127, %r126, %r125;
	max.s32 	%r128, %r124, %r127;
	ld.shared.u32 	%r129, [%r8+8];
	ld.shared.u32 	%r130, [%r122+128];
	add.s32 	%r131, %r130, %r129;
	max.s32 	%r132, %r128, %r131;
	ld.shared.u32 	%r133, [%r8+12];
	ld.shared.u32 	%r134, [%r122+192];
	add.s32 	%r135, %r134, %r133;
	max.s32 	%r136, %r132, %r135;
	ld.shared.u32 	%r137, [%r8+16];
	ld.shared.u32 	%r138, [%r122+256];
	add.s32 	%r139, %r138, %r137;
	max.s32 	%r140, %r136, %r139;
	ld.shared.u32 	%r141, [%r8+20];
	ld.shared.u32 	%r142, [%r122+320];
	add.s32 	%r143, %r142, %r141;
	max.s32 	%r144, %r140, %r143;
	ld.shared.u32 	%r145, [%r8+24];
	ld.shared.u32 	%r146, [%r122+384];
	add.s32 	%r147, %r146, %r145;
	max.s32 	%r148, %r144, %r147;
	ld.shared.u32 	%r149, [%r8+28];
	ld.shared.u32 	%r150, [%r122+448];
	add.s32 	%r151, %r150, %r149;
	max.s32 	%r152, %r148, %r151;
	ld.shared.u32 	%r153, [%r8+32];
	ld.shared.u32 	%r154, [%r122+512];
	add.s32 	%r155, %r154, %r153;
	max.s32 	%r156, %r152, %r155;
	ld.shared.u32 	%r157, [%r8+36];
	ld.shared.u32 	%r158, [%r122+576];
	add.s32 	%r159, %r158, %r157;
	max.s32 	%r160, %r156, %r159;
	ld.shared.u32 	%r161, [%r8+40];
	ld.shared.u32 	%r162, [%r122+640];
	add.s32 	%r163, %r162, %r161;
	max.s32 	%r164, %r160, %r163;
	ld.shared.u32 	%r165, [%r8+44];
	ld.shared.u32 	%r166, [%r122+704];
	add.s32 	%r167, %r166, %r165;
	max.s32 	%r168, %r164, %r167;
	ld.shared.u32 	%r169, [%r8+48];
	ld.shared.u32 	%r170, [%r122+768];
	add.s32 	%r171, %r170, %r169;
	max.s32 	%r172, %r168, %r171;
	ld.shared.u32 	%r173, [%r8+52];
	ld.shared.u32 	%r174, [%r122+832];
	add.s32 	%r175, %r174, %r173;
	max.s32 	%r176, %r172, %r175;
	ld.shared.u32 	%r177, [%r8+56];
	ld.shared.u32 	%r178, [%r122+896];
	add.s32 	%r179, %r178, %r177;
	max.s32 	%r180, %r176, %r179;
	ld.shared.u32 	%r181, [%r8+60];
	ld.shared.u32 	%r182, [%r122+960];
	add.s32 	%r183, %r182, %r181;
	max.s32 	%r184, %r180, %r183;
	bar.sync 	0;
	ld.shared.u32 	%r185, [%r6];
	max.s32 	%r186, %r184, %r185;
	max.s32 	%r187, %r186, 0;
	st.shared.u32 	[%r6], %r187;
$L__BB0_5:
	add.s32 	%r426, %r426, 1;
	setp.ne.s32 	%p4, %r426, %r2;
	@%p4 bra 	$L__BB0_3;
$L__BB0_6:
	shl.b32 	%r188, %r88, 4;
	max.s32 	%r12, %r188, 18;
	add.s32 	%r428, %r12, -17;
	or.b32  	%r14, %r188, 15;
	add.s32 	%r189, %r188, %r87;
	shl.b32 	%r15, %r2, 4;
	not.b32 	%r190, %r15;
	add.s32 	%r191, %r189, %r190;
	min.s32 	%r16, %r14, %r191;
	setp.gt.s32 	%p5, %r428, %r16;
	@%p5 bra 	$L__BB0_48;
	setp.lt.s32 	%p6, %r88, 1;
	shl.b32 	%r17, %r1, 4;
	add.s32 	%r192, %r14, %r17;
	min.s32 	%r18, %r3, %r192;
	add.s32 	%r19, %r15, %r5;
	@%p6 bra 	$L__BB0_29;
	add.s32 	%r20, %r12, -18;
	cvt.u16.u32 	%rs32, %r12;
	add.s16 	%rs1, %rs32, 7;
	add.s16 	%rs2, %rs32, 3;
	mov.b32 	%r427, 0;
	mov.b16 	%rs44, 0;
	mov.u16 	%rs45, %rs44;
$L__BB0_9:
	mov.u32 	%r22, %r428;
	add.s32 	%r270, %r22, %r17;
	max.s32 	%r271, %r15, %r270;
	add.s32 	%r272, %r270, 15;
	min.s32 	%r273, %r18, %r272;
	add.s32 	%r23, %r271, %r5;
	setp.gt.s32 	%p29, %r23, %r273;
	@%p29 bra 	$L__BB0_28;
	ld.param.u64 	%rd312, [_Z8myKernelPPiiiPc_param_0];
	setp.ne.s32 	%p30, %r4, 0;
	sub.s32 	%r24, %r23, %r22;
	cvt.s64.s32 	%rd6, %r24;
	cvta.to.global.u64 	%rd175, %rd312;
	mul.wide.s32 	%rd176, %r24, 8;
	add.s64 	%rd7, %rd175, %rd176;
	ld.global.u64 	%rd177, [%rd7];
	cvta.to.global.u64 	%rd8, %rd177;
	@%p30 bra 	$L__BB0_28;
	mul.wide.s32 	%rd178, %r23, 4;
	add.s64 	%rd9, %rd8, %rd178;
	ld.global.u32 	%r274, [%rd9];
	shr.s32 	%r275, %r24, 31;
	shr.u32 	%r276, %r275, 28;
	add.s32 	%r277, %r24, %r276;
	and.b32  	%r278, %r277, 67108848;
	sub.s32 	%r279, %r24, %r278;
	shl.b32 	%r280, %r279, 6;
	mov.u32 	%r281, _ZZ8myKernelPPiiiPcE1C;
	add.s32 	%r282, %r281, %r280;
	shr.s32 	%r283, %r23, 31;
	shr.u32 	%r284, %r283, 28;
	add.s32 	%r285, %r23, %r284;
	and.b32  	%r286, %r285, 1073741808;
	sub.s32 	%r287, %r23, %r286;
	shl.b32 	%r288, %r287, 2;
	add.s32 	%r289, %r282, %r288;
	ld.shared.u32 	%r290, [%r289];
	and.b32  	%r433, %r22, -16;
	cvt.s64.s32 	%rd179, %r433;
	add.s64 	%rd180, %rd179, %rd6;
	shl.b64 	%rd181, %rd180, 2;
	add.s64 	%rd182, %rd8, %rd181;
	ld.global.u32 	%r291, [%rd182+-4];
	mul.wide.s32 	%rd183, %r22, 8;
	and.b64  	%rd184, %rd183, -128;
	add.s64 	%rd185, %rd7, %rd184;
	ld.global.u64 	%rd186, [%rd185];
	cvta.to.global.u64 	%rd187, %rd186;
	add.s64 	%rd188, %rd187, %rd178;
	ld.global.u32 	%r292, [%rd188];
	add.s32 	%r293, %r292, %r291;
	max.s32 	%r294, %r274, %r290;
	max.s32 	%r295, %r293, %r294;
	shl.b64 	%rd189, %rd6, 2;
	add.s64 	%rd10, %rd8, %rd189;
	ld.global.u32 	%r296, [%rd10];
	ld.global.u64 	%rd190, [%rd7+8];
	cvta.to.global.u64 	%rd191, %rd190;
	add.s64 	%rd11, %rd191, %rd178;
	ld.global.u32 	%r297, [%rd11];
	add.s32 	%r298, %r297, %r296;
	max.s32 	%r299, %r298, %r295;
	ld.global.u32 	%r300, [%rd10+4];
	ld.global.u64 	%rd192, [%rd7+16];
	cvta.to.global.u64 	%rd193, %rd192;
	add.s64 	%rd194, %rd193, %rd178;
	ld.global.u32 	%r301, [%rd194];
	add.s32 	%r302, %r301, %r300;
	max.s32 	%r303, %r302, %r299;
	ld.global.u32 	%r304, [%rd10+8];
	ld.global.u64 	%rd195, [%rd7+24];
	cvta.to.global.u64 	%rd196, %rd195;
	add.s64 	%rd197, %rd196, %rd178;
	ld.global.u32 	%r305, [%rd197];
	add.s32 	%r306, %r305, %r304;
	max.s32 	%r307, %r306, %r303;
	ld.global.u32 	%r308, [%rd10+12];
	ld.global.u64 	%rd198, [%rd7+32];
	cvta.to.global.u64 	%rd199, %rd198;
	add.s64 	%rd200, %rd199, %rd178;
	ld.global.u32 	%r309, [%rd200];
	add.s32 	%r310, %r309, %r308;
	max.s32 	%r311, %r310, %r307;
	ld.global.u32 	%r312, [%rd10+16];
	ld.global.u64 	%rd201, [%rd7+40];
	cvta.to.global.u64 	%rd202, %rd201;
	add.s64 	%rd203, %rd202, %rd178;
	ld.global.u32 	%r313, [%rd203];
	add.s32 	%r314, %r313, %r312;
	max.s32 	%r315, %r314, %r311;
	ld.global.u32 	%r316, [%rd10+20];
	ld.global.u64 	%rd204, [%rd7+48];
	cvta.to.global.u64 	%rd205, %rd204;
	add.s64 	%rd206, %rd205, %rd178;
	ld.global.u32 	%r317, [%rd206];
	add.s32 	%r318, %r317, %r316;
	max.s32 	%r319, %r318, %r315;
	ld.global.u32 	%r320, [%rd10+24];
	ld.global.u64 	%rd207, [%rd7+56];
	cvta.to.global.u64 	%rd208, %rd207;
	add.s64 	%rd209, %rd208, %rd178;
	ld.global.u32 	%r321, [%rd209];
	add.s32 	%r322, %r321, %r320;
	max.s32 	%r323, %r322, %r319;
	ld.global.u32 	%r324, [%rd10+28];
	ld.global.u64 	%rd210, [%rd7+64];
	cvta.to.global.u64 	%rd211, %rd210;
	add.s64 	%rd212, %rd211, %rd178;
	ld.global.u32 	%r325, [%rd212];
	add.s32 	%r326, %r325, %r324;
	max.s32 	%r327, %r326, %r323;
	ld.global.u32 	%r328, [%rd10+32];
	ld.global.u64 	%rd213, [%rd7+72];
	cvta.to.global.u64 	%rd214, %rd213;
	add.s64 	%rd215, %rd214, %rd178;
	ld.global.u32 	%r329, [%rd215];
	add.s32 	%r330, %r329, %r328;
	max.s32 	%r331, %r330, %r327;
	ld.global.u32 	%r332, [%rd10+36];
	ld.global.u64 	%rd216, [%rd7+80];
	cvta.to.global.u64 	%rd217, %rd216;
	add.s64 	%rd218, %rd217, %rd178;
	ld.global.u32 	%r333, [%rd218];
	add.s32 	%r334, %r333, %r332;
	max.s32 	%r335, %r334, %r331;
	ld.global.u32 	%r336, [%rd10+40];
	ld.global.u64 	%rd219, [%rd7+88];
	cvta.to.global.u64 	%rd220, %rd219;
	add.s64 	%rd221, %rd220, %rd178;
	ld.global.u32 	%r337, [%rd221];
	add.s32 	%r338, %r337, %r336;
	max.s32 	%r339, %r338, %r335;
	ld.global.u32 	%r340, [%rd10+44];
	ld.global.u64 	%rd222, [%rd7+96];
	cvta.to.global.u64 	%rd223, %rd222;
	add.s64 	%rd224, %rd223, %rd178;
	ld.global.u32 	%r341, [%rd224];
	add.s32 	%r342, %r341, %r340;
	max.s32 	%r343, %r342, %r339;
	ld.global.u32 	%r344, [%rd10+48];
	ld.global.u64 	%rd225, [%rd7+104];
	cvta.to.global.u64 	%rd226, %rd225;
	add.s64 	%rd227, %rd226, %rd178;
	ld.global.u32 	%r345, [%rd227];
	add.s32 	%r346, %r345, %r344;
	max.s32 	%r347, %r346, %r343;
	ld.global.u32 	%r348, [%rd10+52];
	ld.global.u64 	%rd228, [%rd7+112];
	cvta.to.global.u64 	%rd229, %rd228;
	add.s64 	%rd230, %rd229, %rd178;
	ld.global.u32 	%r349, [%rd230];
	add.s32 	%r350, %r349, %r348;
	max.s32 	%r351, %r350, %r347;
	ld.global.u32 	%r352, [%rd10+56];
	ld.global.u64 	%rd231, [%rd7+120];
	cvta.to.global.u64 	%rd232, %rd231;
	add.s64 	%rd233, %rd232, %rd178;
	ld.global.u32 	%r353, [%rd233];
	add.s32 	%r354, %r353, %r352;
	max.s32 	%r441, %r354, %r351;
	setp.eq.s32 	%p31, %r433, %r22;
	@%p31 bra 	$L__BB0_23;
	add.s32 	%r356, %r20, %r427;
	sub.s32 	%r357, %r356, %r433;
	setp.lt.u32 	%p32, %r357, 7;
	@%p32 bra 	$L__BB0_15;
	and.b32  	%r433, %r22, -16;
	cvt.u16.u32 	%rs33, %r22;
	shr.u16 	%rs34, %rs33, 3;
	and.b16  	%rs35, %rs34, 1;
	mul.wide.u16 	%r358, %rs35, 8;
	neg.s32 	%r429, %r358;
	mul.wide.s32 	%rd234, %r23, 4;
	mul.wide.s32 	%rd235, %r22, 4;
	sub.s64 	%rd236, %rd234, %rd235;
	add.s64 	%rd237, %rd8, %rd236;
	add.s64 	%rd12, %rd237, 16;
$L__BB0_14:
	.pragma "nounroll";
	ld.param.u64 	%rd313, [_Z8myKernelPPiiiPc_param_0];
	mul.wide.s32 	%rd238, %r433, 4;
	add.s64 	%rd239, %rd12, %rd238;
	mul.wide.s32 	%rd240, %r433, 8;
	cvta.to.global.u64 	%rd241, %rd313;
	mul.wide.s32 	%rd242, %r23, 8;
	mul.wide.s32 	%rd243, %r22, 8;
	sub.s64 	%rd244, %rd242, %rd243;
	add.s64 	%rd245, %rd241, %rd244;
	add.s64 	%rd246, %rd245, %rd240;
	ld.global.u32 	%r359, [%rd239+-16];
	ld.global.u64 	%rd247, [%rd246+8];
	cvta.to.global.u64 	%rd248, %rd247;
	mul.wide.s32 	%rd249, %r23, 4;
	add.s64 	%rd250, %rd248, %rd249;
	ld.global.u32 	%r360, [%rd250];
	add.s32 	%r361, %r360, %r359;
	max.s32 	%r362, %r361, %r441;
	ld.global.u32 	%r363, [%rd239+-12];
	ld.global.u64 	%rd251, [%rd246+16];
	cvta.to.global.u64 	%rd252, %rd251;
	add.s64 	%rd253, %rd252, %rd249;
	ld.global.u32 	%r364, [%rd253];
	add.s32 	%r365, %r364, %r363;
	max.s32 	%r366, %r365, %r362;
	ld.global.u32 	%r367, [%rd239+-8];
	ld.global.u64 	%rd254, [%rd246+24];
	cvta.to.global.u64 	%rd255, %rd254;
	add.s64 	%rd256, %rd255, %rd249;
	ld.global.u32 	%r368, [%rd256];
	add.s32 	%r369, %r368, %r367;
	max.s32 	%r370, %r369, %r366;
	ld.global.u32 	%r371, [%rd239+-4];
	ld.global.u64 	%rd257, [%rd246+32];
	cvta.to.global.u64 	%rd258, %rd257;
	add.s64 	%rd259, %rd258, %rd249;
	ld.global.u32 	%r372, [%rd259];
	add.s32 	%r373, %r372, %r371;
	max.s32 	%r374, %r373, %r370;
	ld.global.u32 	%r375, [%rd239];
	ld.global.u64 	%rd260, [%rd246+40];
	cvta.to.global.u64 	%rd261, %rd260;
	add.s64 	%rd262, %rd261, %rd249;
	ld.global.u32 	%r376, [%rd262];
	add.s32 	%r377, %r376, %r375;
	max.s32 	%r378, %r377, %r374;
	ld.global.u32 	%r379, [%rd239+4];
	ld.global.u64 	%rd263, [%rd246+48];
	cvta.to.global.u64 	%rd264, %rd263;
	add.s64 	%rd265, %rd264, %rd249;
	ld.global.u32 	%r380, [%rd265];
	add.s32 	%r381, %r380, %r379;
	max.s32 	%r382, %r381, %r378;
	ld.global.u32 	%r383, [%rd239+8];
	ld.global.u64 	%rd266, [%rd246+56];
	cvta.to.global.u64 	%rd267, %rd266;
	add.s64 	%rd268, %rd267, %rd249;
	ld.global.u32 	%r384, [%rd268];
	add.s32 	%r385, %r384, %r383;
	max.s32 	%r386, %r385, %r382;
	ld.global.u32 	%r387, [%rd239+12];
	ld.global.u64 	%rd269, [%rd246+64];
	cvta.to.global.u64 	%rd270, %rd269;
	add.s64 	%rd271, %rd270, %rd249;
	ld.global.u32 	%r388, [%rd271];
	add.s32 	%r389, %r388, %r387;
	max.s32 	%r441, %r389, %r386;
	add.s32 	%r433, %r433, 8;
	add.s32 	%r429, %r429, 8;
	setp.ne.s32 	%p33, %r429, 0;
	@%p33 bra 	$L__BB0_14;
$L__BB0_15:
	and.b32  	%r390, %r22, 7;
	setp.eq.s32 	%p34, %r390, 0;
	@%p34 bra 	$L__BB0_23;
	add.s16 	%rs36, %rs1, %rs45;
	cvt.u32.u16 	%r392, %rs36;
	and.b32  	%r38, %r392, 7;
	add.s32 	%r393, %r38, -1;
	setp.lt.u32 	%p35, %r393, 3;
	@%p35 bra 	$L__BB0_18;
	mul.wide.s32 	%rd272, %r433, 4;
	add.s64 	%rd273, %rd10, %rd272;
	ld.global.u32 	%r394, [%rd273];
	mul.wide.s32 	%rd274, %r433, 8;
	add.s64 	%rd275, %rd7, %rd274;
	ld.global.u64 	%rd276, [%rd275+8];
	cvta.to.global.u64 	%rd277, %rd276;
	mul.wide.s32 	%rd278, %r23, 4;
	add.s64 	%rd279, %rd277, %rd278;
	ld.global.u32 	%r395, [%rd279];
	add.s32 	%r396, %r395, %r394;
	max.s32 	%r397, %r396, %r441;
	ld.global.u32 	%r398, [%rd273+4];
	ld.global.u64 	%rd280, [%rd275+16];
	cvta.to.global.u64 	%rd281, %rd280;
	add.s64 	%rd282, %rd281, %rd278;
	ld.global.u32 	%r399, [%rd282];
	add.s32 	%r400, %r399, %r398;
	max.s32 	%r401, %r400, %r397;
	ld.global.u32 	%r402, [%rd273+8];
	ld.global.u64 	%rd283, [%rd275+24];
	cvta.to.global.u64 	%rd284, %rd283;
	add.s64 	%rd285, %rd284, %rd278;
	ld.global.u32 	%r403, [%rd285];
	add.s32 	%r404, %r403, %r402;
	max.s32 	%r405, %r404, %r401;
	ld.global.u32 	%r406, [%rd273+12];
	ld.global.u64 	%rd286, [%rd275+32];
	cvta.to.global.u64 	%rd287, %rd286;
	add.s64 	%rd288, %rd287, %rd278;
	ld.global.u32 	%r407, [%rd288];
	add.s32 	%r408, %r407, %r406;
	max.s32 	%r441, %r408, %r405;
	add.s32 	%r433, %r433, 4;
$L__BB0_18:
	and.b32  	%r409, %r38, 3;
	setp.eq.s32 	%p36, %r409, 0;
	@%p36 bra 	$L__BB0_23;
	add.s16 	%rs5, %rs2, %rs44;
	and.b16  	%rs37, %rs5, 3;
	setp.eq.s16 	%p37, %rs37, 1;
	@%p37 bra 	$L__BB0_21;
	mul.wide.s32 	%rd289, %r433, 4;
	add.s64 	%rd290, %rd10, %rd289;
	ld.global.u32 	%r411, [%rd290];
	mul.wide.s32 	%rd291, %r433, 8;
	add.s64 	%rd292, %rd7, %rd291;
	ld.global.u64 	%rd293, [%rd292+8];
	cvta.to.global.u64 	%rd294, %rd293;
	mul.wide.s32 	%rd295, %r23, 4;
	add.s64 	%rd296, %rd294, %rd295;
	ld.global.u32 	%r412, [%rd296];
	add.s32 	%r413, %r412, %r411;
	max.s32 	%r414, %r413, %r441;
	ld.global.u32 	%r415, [%rd290+4];
	ld.global.u64 	%rd297, [%rd292+16];
	cvta.to.global.u64 	%rd298, %rd297;
	add.s64 	%rd299, %rd298, %rd295;
	ld.global.u32 	%r416, [%rd299];
	add.s32 	%r417, %r416, %r415;
	max.s32 	%r441, %r417, %r414;
	add.s32 	%r433, %r433, 2;
$L__BB0_21:
	and.b16  	%rs38, %rs5, 1;
	setp.eq.b16 	%p38, %rs38, 1;
	not.pred 	%p39, %p38;
	@%p39 bra 	$L__BB0_23;
	mul.wide.s32 	%rd300, %r433, 4;
	add.s64 	%rd301, %rd10, %rd300;
	ld.global.u32 	%r418, [%rd301];
	mul.wide.s32 	%rd302, %r433, 8;
	add.s64 	%rd303, %rd7, %rd302;
	ld.global.u64 	%rd304, [%rd303+8];
	cvta.to.global.u64 	%rd305, %rd304;
	mul.wide.s32 	%rd306, %r23, 4;
	add.s64 	%rd307, %rd305, %rd306;
	ld.global.u32 	%r419, [%rd307];
	add.s32 	%r420, %r419, %r418;
	max.s32 	%r441, %r420, %r441;
$L__BB0_23:
	ld.param.u64 	%rd314, [_Z8myKernelPPiiiPc_param_3];
	ld.global.u32 	%r51, [%rd11+-4];
	cvta.to.global.u64 	%rd308, %rd314;
	add.s64 	%rd309, %rd308, %rd6;
	ld.global.u8 	%rs6, [%rd309];
	cvt.s64.s32 	%rd310, %r22;
	add.s64 	%rd311, %rd309, %rd310;
	ld.global.u8 	%rs39, [%rd311];
	setp.eq.s16 	%p40, %rs6, 65;
	setp.eq.s16 	%p41, %rs39, 85;
	and.pred  	%p42, %p40, %p41;
	mov.b32 	%r442, 1;
	@%p42 bra 	$L__BB0_27;
	setp.eq.s16 	%p43, %rs6, 85;
	setp.eq.s16 	%p44, %rs39, 65;
	and.pred  	%p45, %p43, %p44;
	@%p45 bra 	$L__BB0_27;
	setp.eq.s16 	%p46, %rs6, 67;
	setp.eq.s16 	%p47, %rs39, 71;
	and.pred  	%p48, %p46, %p47;
	@%p48 bra 	$L__BB0_27;
	setp.eq.s16 	%p49, %rs6, 71;
	setp.eq.s16 	%p50, %rs39, 67;
	and.pred  	%p51, %p49, %p50;
	selp.u32 	%r442, 1, 0, %p51;
$L__BB0_27:
	add.s32 	%r424, %r442, %r51;
	max.s32 	%r425, %r441, %r424;
	st.global.u32 	[%rd9], %r425;
$L__BB0_28:
	add.s32 	%r428, %r22, 1;
	setp.eq.s32 	%p52, %r22, %r16;
	add.s32 	%r427, %r427, 1;
	add.s16 	%rs45, %rs45, 1;
	add.s16 	%rs44, %rs44, 1;
	@%p52 bra 	$L__BB0_48;
	bra.uni 	$L__BB0_9;
$L__BB0_29:
	cvt.s64.s32 	%rd100, %r19;
	mul.wide.s32 	%rd101, %r19, 8;
	add.s64 	%rd13, %rd2, %rd101;
	add.s64 	%rd14, %rd1, %rd100;
	add.s32 	%r56, %r12, -18;
	cvt.u16.u32 	%rs21, %r12;
	add.s16 	%rs10, %rs21, 7;
	add.s16 	%rs11, %rs21, 3;
	mov.b32 	%r443, 0;
	mov.b16 	%rs46, 0;
	mov.u16 	%rs47, %rs46;
$L__BB0_30:
	add.s32 	%r59, %r19, %r428;
	setp.gt.s32 	%p7, %r59, %r18;
	@%p7 bra 	$L__BB0_47;
	ld.global.u64 	%rd102, [%rd13];
	cvta.to.global.u64 	%rd15, %rd102;
	mul.wide.s32 	%rd103, %r59, 4;
	add.s64 	%rd16, %rd15, %rd103;
	ld.global.u32 	%r456, [%rd16];
	add.s32 	%r196, %r56, %r443;
	setp.lt.u32 	%p8, %r196, 7;
	mov.b32 	%r451, 0;
	@%p8 bra 	$L__BB0_34;
	and.b32  	%r451, %r428, -8;
	mov.b32 	%r445, 0;
$L__BB0_33:
	.pragma "nounroll";
	add.s32 	%r198, %r445, %r19;
	mul.wide.s32 	%rd104, %r198, 4;
	add.s64 	%rd105, %rd15, %rd104;
	ld.global.u32 	%r199, [%rd105];
	mul.wide.u32 	%rd106, %r445, 8;
	add.s64 	%rd107, %rd13, %rd106;
	ld.global.u64 	%rd108, [%rd107+8];
	cvta.to.global.u64 	%rd109, %rd108;
	mul.wide.s32 	%rd110, %r59, 4;
	add.s64 	%rd111, %rd109, %rd110;
	ld.global.u32 	%r200, [%rd111];
	add.s32 	%r201, %r200, %r199;
	max.s32 	%r202, %r201, %r456;
	ld.global.u32 	%r203, [%rd105+4];
	ld.global.u64 	%rd112, [%rd107+16];
	cvta.to.global.u64 	%rd113, %rd112;
	add.s64 	%rd114, %rd113, %rd110;
	ld.global.u32 	%r204, [%rd114];
	add.s32 	%r205, %r204, %r203;
	max.s32 	%r206, %r205, %r202;
	ld.global.u32 	%r207, [%rd105+8];
	ld.global.u64 	%rd115, [%rd107+24];
	cvta.to.global.u64 	%rd116, %rd115;
	add.s64 	%rd117, %rd116, %rd110;
	ld.global.u32 	%r208, [%rd117];
	add.s32 	%r209, %r208, %r207;
	max.s32 	%r210, %r209, %r206;
	ld.global.u32 	%r211, [%rd105+12];
	ld.global.u64 	%rd118, [%rd107+32];
	cvta.to.global.u64 	%rd119, %rd118;
	add.s64 	%rd120, %rd119, %rd110;
	ld.global.u32 	%r212, [%rd120];
	add.s32 	%r213, %r212, %r211;
	max.s32 	%r214, %r213, %r210;
	ld.global.u32 	%r215, [%rd105+16];
	ld.global.u64 	%rd121, [%rd107+40];
	cvta.to.global.u64 	%rd122, %rd121;
	add.s64 	%rd123, %rd122, %rd110;
	ld.global.u32 	%r216, [%rd123];
	add.s32 	%r217, %r216, %r215;
	max.s32 	%r218, %r217, %r214;
	ld.global.u32 	%r219, [%rd105+20];
	ld.global.u64 	%rd124, [%rd107+48];
	cvta.to.global.u64 	%rd125, %rd124;
	add.s64 	%rd126, %rd125, %rd110;
	ld.global.u32 	%r220, [%rd126];
	add.s32 	%r221, %r220, %r219;
	max.s32 	%r222, %r221, %r218;
	ld.global.u32 	%r223, [%rd105+24];
	ld.global.u64 	%rd127, [%rd107+56];
	cvta.to.global.u64 	%rd128, %rd127;
	add.s64 	%rd129, %rd128, %rd110;
	ld.global.u32 	%r224, [%rd129];
	add.s32 	%r225, %r224, %r223;
	max.s32 	%r226, %r225, %r222;
	ld.global.u32 	%r227, [%rd105+28];
	ld.global.u64 	%rd130, [%rd107+64];
	cvta.to.global.u64 	%rd131, %rd130;
	add.s64 	%rd132, %rd131, %rd110;
	ld.global.u32 	%r228, [%rd132];
	add.s32 	%r229, %r228, %r227;
	max.s32 	%r456, %r229, %r226;
	add.s32 	%r445, %r445, 8;
	setp.ne.s32 	%p9, %r445, %r451;
	@%p9 bra 	$L__BB0_33;
$L__BB0_34:
	and.b32  	%r230, %r428, 7;
	setp.eq.s32 	%p10, %r230, 0;
	@%p10 bra 	$L__BB0_42;
	add.s16 	%rs22, %rs10, %rs47;
	cvt.u32.u16 	%r232, %rs22;
	and.b32  	%r69, %r232, 7;
	add.s32 	%r233, %r69, -1;
	setp.lt.u32 	%p11, %r233, 3;
	@%p11 bra 	$L__BB0_37;
	add.s32 	%r234, %r451, %r19;
	mul.wide.s32 	%rd133, %r234, 4;
	add.s64 	%rd134, %rd15, %rd133;
	ld.global.u32 	%r235, [%rd134];
	mul.wide.s32 	%rd135, %r451, 8;
	add.s64 	%rd136, %rd13, %rd135;
	ld.global.u64 	%rd137, [%rd136+8];
	cvta.to.global.u64 	%rd138, %rd137;
	mul.wide.s32 	%rd139, %r59, 4;
	add.s64 	%rd140, %rd138, %rd139;
	ld.global.u32 	%r236, [%rd140];
	add.s32 	%r237, %r236, %r235;
	max.s32 	%r238, %r237, %r456;
	ld.global.u32 	%r239, [%rd134+4];
	ld.global.u64 	%rd141, [%rd136+16];
	cvta.to.global.u64 	%rd142, %rd141;
	add.s64 	%rd143, %rd142, %rd139;
	ld.global.u32 	%r240, [%rd143];
	add.s32 	%r241, %r240, %r239;
	max.s32 	%r242, %r241, %r238;
	ld.global.u32 	%r243, [%rd134+8];
	ld.global.u64 	%rd144, [%rd136+24];
	cvta.to.global.u64 	%rd145, %rd144;
	add.s64 	%rd146, %rd145, %rd139;
	ld.global.u32 	%r244, [%rd146];
	add.s32 	%r245, %r244, %r243;
	max.s32 	%r246, %r245, %r242;
	ld.global.u32 	%r247, [%rd134+12];
	ld.global.u64 	%rd147, [%rd136+32];
	cvta.to.global.u64 	%rd148, %rd147;
	add.s64 	%rd149, %rd148, %rd139;
	ld.global.u32 	%r248, [%rd149];
	add.s32 	%r249, %r248, %r247;
	max.s32 	%r456, %r249, %r246;
	add.s32 	%r451, %r451, 4;
$L__BB0_37:
	and.b32  	%r250, %r69, 3;
	setp.eq.s32 	%p12, %r250, 0;
	@%p12 bra 	$L__BB0_42;
	add.s16 	%rs14, %rs11, %rs46;
	and.b16  	%rs23, %rs14, 3;
	setp.eq.s16 	%p13, %rs23, 1;
	@%p13 bra 	$L__BB0_40;
	add.s32 	%r252, %r451, %r19;
	mul.wide.s32 	%rd150, %r252, 4;
	add.s64 	%rd151, %rd15, %rd150;
	ld.global.u32 	%r253, [%rd151];
	mul.wide.s32 	%rd152, %r451, 8;
	add.s64 	%rd153, %rd13, %rd152;
	ld.global.u64 	%rd154, [%rd153+8];
	cvta.to.global.u64 	%rd155, %rd154;
	mul.wide.s32 	%rd156, %r59, 4;
	add.s64 	%rd157, %rd155, %rd156;
	ld.global.u32 	%r254, [%rd157];
	add.s32 	%r255, %r254, %r253;
	max.s32 	%r256, %r255, %r456;
	ld.global.u32 	%r257, [%rd151+4];
	ld.global.u64 	%rd158, [%rd153+16];
	cvta.to.global.u64 	%rd159, %rd158;
	add.s64 	%rd160, %rd159, %rd156;
	ld.global.u32 	%r258, [%rd160];
	add.s32 	%r259, %r258, %r257;
	max.s32 	%r456, %r259, %r256;
	add.s32 	%r451, %r451, 2;
$L__BB0_40:
	and.b16  	%rs24, %rs14, 1;
	setp.eq.b16 	%p14, %rs24, 1;
	not.pred 	%p15, %p14;
	@%p15 bra 	$L__BB0_42;
	add.s32 	%r260, %r451, %r19;
	mul.wide.s32 	%rd161, %r260, 4;
	add.s64 	%rd162, %rd15, %rd161;
	ld.global.u32 	%r261, [%rd162];
	mul.wide.s32 	%rd163, %r451, 8;
	add.s64 	%rd164, %rd13, %rd163;
	ld.global.u64 	%rd165, [%rd164+8];
	cvta.to.global.u64 	%rd166, %rd165;
	mul.wide.s32 	%rd167, %r59, 4;
	add.s64 	%rd168, %rd166, %rd167;
	ld.global.u32 	%r262, [%rd168];
	add.s32 	%r263, %r262, %r261;
	max.s32 	%r456, %r263, %r456;
$L__BB0_42:
	ld.global.u64 	%rd169, [%rd13+8];
	cvta.to.global.u64 	%rd170, %rd169;
	mul.wide.s32 	%rd171, %r59, 4;
	add.s64 	%rd172, %rd170, %rd171;
	ld.global.u32 	%r82, [%rd172+-4];
	ld.global.u8 	%rs15, [%rd14];
	cvt.s64.s32 	%rd173, %r428;
	add.s64 	%rd174, %rd14, %rd173;
	ld.global.u8 	%rs25, [%rd174];
	setp.eq.s16 	%p16, %rs15, 65;
	setp.eq.s16 	%p17, %rs25, 85;
	and.pred  	%p18, %p16, %p17;
	mov.b32 	%r457, 1;
	@%p18 bra 	$L__BB0_46;
	setp.eq.s16 	%p19, %rs15, 85;
	setp.eq.s16 	%p20, %rs25, 65;
	and.pred  	%p21, %p19, %p20;
	@%p21 bra 	$L__BB0_46;
	setp.eq.s16 	%p22, %rs15, 67;
	setp.eq.s16 	%p23, %rs25, 71;
	and.pred  	%p24, %p22, %p23;
	@%p24 bra 	$L__BB0_46;
	setp.eq.s16 	%p25, %rs15, 71;
	setp.eq.s16 	%p26, %rs25, 67;
	and.pred  	%p27, %p25, %p26;
	selp.u32 	%r457, 1, 0, %p27;
$L__BB0_46:
	add.s32 	%r267, %r457, %r82;
	max.s32 	%r268, %r456, %r267;
	st.global.u32 	[%rd16], %r268;
$L__BB0_47:
	add.s32 	%r85, %r428, 1;
	setp.ne.s32 	%p28, %r428, %r16;
	add.s32 	%r443, %r443, 1;
	add.s16 	%rs47, %rs47, 1;
	add.s16 	%rs46, %rs46, 1;
	mov.u32 	%r428, %r85;
	@%p28 bra 	$L__BB0_30;
$L__BB0_48:
	ret;

}


// ===== COMPILED SASS (sm_100) =====

	.target	sm_100

	.elftype	@"ET_EXEC"


//--------------------- .note.nv.tkinfo           --------------------------
	.section	.note.nv.tkinfo,"",@"SHT_NOTE"
	.sectionflags	@"SHF_NOTE_NV_TKINFO"
	.tkinfo
        /*0018*/ 	.word	0x00000002
        /*0030*/ 	.string	""
        /*0030*/ 	.string	"ptxas"
        /*0030*/ 	.string	"Cuda compilation tools, release 13.0, V13.0.88"
        /*0030*/ 	.string	"Build cuda_13.0.r13.0/compiler.36424714_0"
        /*0030*/ 	.string	"-arch sm_100 -m 64 "



//--------------------- .note.nv.cuinfo           --------------------------
	.section	.note.nv.cuinfo,"",@"SHT_NOTE"
	.sectionflags	@"SHF_NOTE_NV_CUINFO"
        /*0018*/ 	.short	0x0002
        /*001a*/ 	.short	0x0064
        /*001c*/ 	.short	0x0082
	.zero		2


//--------------------- .nv.info                  --------------------------
	.section	.nv.info,"",@"SHT_CUDA_INFO"
	.align	4


	//----- nvinfo : EIATTR_REGCOUNT
	.align		4
        /*0000*/ 	.byte	0x04, 0x2f
        /*0002*/ 	.short	(.L_1 - .L_0)
	.align		4
.L_0:
        /*0004*/ 	.word	index@(_Z8myKernelPPiiiPc)
        /*0008*/ 	.word	0x00000038


	//----- nvinfo : EIATTR_FRAME_SIZE
	.align		4
.L_1:
        /*000c*/ 	.byte	0x04, 0x11
        /*000e*/ 	.short	(.L_3 - .L_2)
	.align		4
.L_2:
        /*0010*/ 	.word	index@(_Z8myKernelPPiiiPc)
        /*0014*/ 	.word	0x00000100


	//----- nvinfo : EIATTR_MIN_STACK_SIZE
	.align		4
.L_3:
        /*0018*/ 	.byte	0x04, 0x12
        /*001a*/ 	.short	(.L_5 - .L_4)
	.align		4
.L_4:
        /*001c*/ 	.word	index@(_Z8myKernelPPiiiPc)
        /*0020*/ 	.word	0x00000100
.L_5:


//--------------------- .nv.compat                --------------------------
	.section	.nv.compat,"",@"SHT_CUDA_COMPAT_INFO"
	.align	4
        /*0000*/ 	.byte	0x02, 0x09, 0x00, 0x00, 0x02, 0x02, 0x01, 0x00, 0x02, 0x05, 0x05, 0x00, 0x03, 0x07, 0x01, 0x01
        /*0010*/ 	.byte	0x02, 0x03, 0x00, 0x00, 0x02, 0x06, 0x01, 0x00, 0x04, 0x0b, 0x08, 0x00, 0x09, 0x00, 0x00, 0x00
        /*0020*/ 	.byte	0x00, 0x00, 0x00, 0x00


//--------------------- .nv.info._Z8myKernelPPiiiPc --------------------------
	.section	.nv.info._Z8myKernelPPiiiPc,"",@"SHT_CUDA_INFO"
	.sectionflags	@""
	.align	4


	//----- nvinfo : EIATTR_CUDA_API_VERSION
	.align		4
        /*0000*/ 	.byte	0x04, 0x37
        /*0002*/ 	.short	(.L_7 - .L_6)
.L_6:
        /*0004*/ 	.word	0x00000082


	//----- nvinfo : EIATTR_KPARAM_INFO
	.align		4
.L_7:
        /*0008*/ 	.byte	0x04, 0x17
        /*000a*/ 	.short	(.L_9 - .L_8)
.L_8:
        /*000c*/ 	.word	0x00000000
        /*0010*/ 	.short	0x0003
        /*0012*/ 	.short	0x0010
        /*0014*/ 	.byte	0x00, 0xf5, 0x21, 0x00


	//----- nvinfo : EIATTR_KPARAM_INFO
	.align		4
.L_9:
        /*0018*/ 	.byte	0x04, 0x17
        /*001a*/ 	.short	(.L_11 - .L_10)
.L_10:
        /*001c*/ 	.word	0x00000000
        /*0020*/ 	.short	0x0002
        /*0022*/ 	.short	0x000c
        /*0024*/ 	.byte	0x00, 0xf0, 0x11, 0x00


	//----- nvinfo : EIATTR_KPARAM_INFO
	.align		4
.L_11:
        /*0028*/ 	.byte	0x04, 0x17
        /*002a*/ 	.short	(.L_13 - .L_12)
.L_12:
        /*002c*/ 	.word	0x00000000
        /*0030*/ 	.short	0x0001
        /*0032*/ 	.short	0x0008
        /*0034*/ 	.byte	0x00, 0xf0, 0x11, 0x00


	//----- nvinfo : EIATTR_KPARAM_INFO
	.align		4
.L_13:
        /*0038*/ 	.byte	0x04, 0x17
        /*003a*/ 	.short	(.L_15 - .L_14)
.L_14:
        /*003c*/ 	.word	0x00000000
        /*0040*/ 	.short	0x0000
        /*0042*/ 	.short	0x0000
        /*0044*/ 	.byte	0x00, 0xf5, 0x21, 0x00


	//----- nvinfo : EIATTR_SPARSE_MMA_MASK
	.align		4
.L_15:
        /*0048*/ 	.byte	0x03, 0x50
        /*004a*/ 	.short	0x0000


	//----- nvinfo : EIATTR_MAXREG_COUNT
	.align		4
        /*004c*/ 	.byte	0x03, 0x1b
        /*004e*/ 	.short	0x00ff


	//----- nvinfo : EIATTR_NUM_BARRIERS
	.align		4
        /*0050*/ 	.byte	0x02, 0x4c
        /*0052*/ 	.byte	0x01
	.zero		1


	//----- nvinfo : EIATTR_MERCURY_ISA_VERSION
	.align		4
        /*0054*/ 	.byte	0x03, 0x5f
        /*0056*/ 	.short	0x0101


	//----- nvinfo : EIATTR_VRC_CTA_INIT_COUNT
	.align		4
        /*0058*/ 	.byte	0x02, 0x4a
	.zero		1
	.zero		1


	//----- nvinfo : EIATTR_EXIT_INSTR_OFFSETS
	.align		4
        /*005c*/ 	.byte	0x04, 0x1c
        /*005e*/ 	.short	(.L_17 - .L_16)


	//   ....[0]....
.L_16:
        /*0060*/ 	.word	0x00000100


	//   ....[1]....
        /*0064*/ 	.word	0x00000c60


	//   ....[2]....
        /*0068*/ 	.word	0x00001e50


	//   ....[3]....
        /*006c*/ 	.word	0x00002910


	//----- nvinfo : EIATTR_CRS_STACK_SIZE
	.align		4
.L_17:
        /*0070*/ 	.byte	0x04, 0x1e
        /*0072*/ 	.short	(.L_19 - .L_18)
.L_18:
        /*0074*/ 	.word	0x00000000


	//----- nvinfo : EIATTR_CBANK_PARAM_SIZE
	.align		4
.L_19:
        /*0078*/ 	.byte	0x03, 0x19
        /*007a*/ 	.short	0x0018


	//----- nvinfo : EIATTR_PARAM_CBANK
	.align		4
        /*007c*/ 	.byte	0x04, 0x0a
        /*007e*/ 	.short	(.L_21 - .L_20)
	.align		4
.L_20:
        /*0080*/ 	.word	index@(.nv.constant0._Z8myKernelPPiiiPc)
        /*0084*/ 	.short	0x0380
        /*0086*/ 	.short	0x0018


	//----- nvinfo : EIATTR_SW_WAR
	.align		4
.L_21:
        /*0088*/ 	.byte	0x04, 0x36
        /*008a*/ 	.short	(.L_23 - .L_22)
.L_22:
        /*008c*/ 	.word	0x00000008
.L_23:


//--------------------- .nv.callgraph             --------------------------
	.section	.nv.callgraph,"",@"SHT_CUDA_CALLGRAPH"
	.align	4
	.sectionentsize	8
	.align		4
        /*0000*/ 	.word	0x00000000
	.align		4
        /*0004*/ 	.word	0xffffffff
	.align		4
        /*0008*/ 	.word	0x00000000
	.align		4
        /*000c*/ 	.word	0xfffffffe
	.align		4
        /*0010*/ 	.word	0x00000000
	.align		4
        /*0014*/ 	.word	0xfffffffd
	.align		4
        /*0018*/ 	.word	0x00000000
	.align		4
        /*001c*/ 	.word	0xfffffffc


//--------------------- .text._Z8myKernelPPiiiPc  --------------------------
	.section	.text._Z8myKernelPPiiiPc,"ax",@progbits
	.align	128
        .global         _Z8myKernelPPiiiPc
        .type           _Z8myKernelPPiiiPc,@function
        .size           _Z8myKernelPPiiiPc,(.L_x_29 - _Z8myKernelPPiiiPc)
        .other          _Z8myKernelPPiiiPc,@"STO_CUDA_ENTRY STV_DEFAULT"
_Z8myKernelPPiiiPc:
.text._Z8myKernelPPiiiPc:
[----:B------:R-:W0:Y:S01]  /*0000*/  LDC R1, c[0x0][0x37c] ;  /* 0x0000df00ff017b82 */ /* 0x000e220000000800 */
[----:B------:R-:W1:Y:S01]  /*0010*/  LDCU.64 UR6, c[0x0][0x388] ;  /* 0x00007100ff0677ac */ /* 0x000e620008000a00 */
[----:B------:R-:W2:Y:S01]  /*0020*/  S2R R2, SR_CTAID.X ;  /* 0x0000000000027919 */ /* 0x000ea20000002500 */
[----:B0-----:R-:W-:Y:S01]  /*0030*/  VIADD R1, R1, 0xffffff00 ;  /* 0xffffff0001017836 */ /* 0x001fe20000000000 */
[----:B-1----:R-:W-:Y:S02]  /*0040*/  UIADD3 UR8, UPT, UPT, UR6, -0x1, URZ ;  /* 0xffffffff06087890 */ /* 0x002fe4000fffe0ff */
[----:B------:R-:W-:Y:S02]  /*0050*/  UIADD3 UR5, UPT, UPT, UR7, -0x2, UR6 ;  /* 0xfffffffe07057890 */ /* 0x000fe4000fffe006 */
[----:B------:R-:W-:Y:S02]  /*0060*/  USHF.R.S32.HI UR4, URZ, 0x1f, UR8 ;  /* 0x0000001fff047899 */ /* 0x000fe40008011408 */
[----:B------:R-:W-:-:S02]  /*0070*/  USHF.R.S32.HI UR6, URZ, 0x1f, UR5 ;  /* 0x0000001fff067899 */ /* 0x000fc40008011405 */
[----:B------:R-:W-:Y:S02]  /*0080*/  ULEA.HI UR4, UR4, UR8, URZ, 0x4 ;  /* 0x0000000804047291 */ /* 0x000fe4000f8f20ff */
[----:B------:R-:W-:Y:S02]  /*0090*/  ULEA.HI UR6, UR6, UR5, URZ, 0x4 ;  /* 0x0000000506067291 */ /* 0x000fe4000f8f20ff */
[----:B------:R-:W-:Y:S02]  /*00a0*/  USHF.R.S32.HI UR4, URZ, 0x4, UR4 ;  /* 0x00000004ff047899 */ /* 0x000fe40008011404 */
[----:B------:R-:W-:Y:S01]  /*00b0*/  USHF.R.S32.HI UR6, URZ, 0x4, UR6 ;  /* 0x00000004ff067899 */ /* 0x000fe20008011406 */
[----:B--2---:R-:W-:-:S03]  /*00c0*/  VIADD R29, R2, UR7 ;  /* 0x00000007021d7c36 */ /* 0x004fc60008000000 */
[----:B------:R-:W-:-:S04]  /*00d0*/  UISETP.LT.AND UP0, UPT, UR4, UR6, UPT ;  /* 0x000000060400728c */ /* 0x000fc8000bf01270 */
[----:B------:R-:W-:-:S06]  /*00e0*/  USEL UR4, UR4, UR6, UP0 ;  /* 0x0000000604047287 */ /* 0x000fcc0008000000 */
[----:B------:R-:W-:-:S13]  /*00f0*/  ISETP.GT.AND P0, PT, R29, UR4, PT ;  /* 0x000000041d007c0c */ /* 0x000fda000bf04270 */
[----:B------:R-:W-:Y:S05]  /*0100*/  @P0 EXIT ;  /* 0x000000000000094d */ /* 0x000fea0003800000 */
[----:B------:R-:W0:Y:S01]  /*0110*/  S2R R3, SR_TID.Y ;  /* 0x0000000000037919 */ /* 0x000e220000002200 */
[----:B------:R-:W1:Y:S01]  /*0120*/  S2UR UR6, SR_CgaCtaId ;  /* 0x00000000000679c3 */ /* 0x000e620000008800 */
[----:B------:R-:W-:Y:S01]  /*0130*/  UMOV UR4, 0x400 ;  /* 0x0000040000047882 */ /* 0x000fe20000000000 */
[----:B------:R-:W-:Y:S01]  /*0140*/  VIADD R0, R2, 0x1 ;  /* 0x0000000102007836 */ /* 0x000fe20000000000 */
[----:B------:R-:W2:Y:S01]  /*0150*/  S2R R20, SR_TID.X ;  /* 0x0000000000147919 */ /* 0x000ea20000002100 */
[----:B------:R-:W3:Y:S03]  /*0160*/  LDCU.64 UR10, c[0x0][0x358] ;  /* 0x00006b00ff0a77ac */ /* 0x000ee60008000a00 */
[----:B------:R-:W-:Y:S01]  /*0170*/  ISETP.GE.AND P0, PT, R0, R29, PT ;  /* 0x0000001d0000720c */ /* 0x000fe20003f06270 */
[----:B-1----:R-:W-:-:S06]  /*0180*/  ULEA UR5, UR6, UR4, 0x18 ;  /* 0x0000000406057291 */ /* 0x002fcc000f8ec0ff */
[----:B0-----:R-:W-:-:S05]  /*0190*/  LEA R21, R3, UR5, 0x6 ;  /* 0x0000000503157c11 */ /* 0x001fca000f8e30ff */
[----:B--2---:R-:W-:-:S05]  /*01a0*/  IMAD R21, R20, 0x4, R21 ;  /* 0x0000000414157824 */ /* 0x004fca00078e0215 */
[----:B------:R0:W-:Y:S01]  /*01b0*/  STS [R21], RZ ;  /* 0x000000ff15007388 */ /* 0x0001e20000000800 */
[----:B---3--:R-:W-:Y:S05]  /*01c0*/  @P0 BRA `(.L_x_0) ;  /* 0x00000008007c0947 */ /* 0x008fea0003800000 */
[----:B------:R-:W1:Y:S01]  /*01d0*/  LDC.64 R36, c[0x0][0x380] ;  /* 0x0000e000ff247b82 */ /* 0x000e620000000a00 */
[----:B------:R-:W-:Y:S01]  /*01e0*/  UIADD3 UR5, UPT, UPT, UR4, 0x800, URZ ;  /* 0x0000080004057890 */ /* 0x000fe2000fffe0ff */
[----:B------:R-:W-:Y:S01]  /*01f0*/  IMAD.SHL.U32 R5, R2, 0x10, RZ ;  /* 0x0000001002057824 */ /* 0x000fe200078e00ff */
[----:B------:R-:W-:Y:S01]  /*0200*/  UIADD3 UR4, UPT, UPT, UR4, 0x400, URZ ;  /* 0x0000040004047890 */ /* 0x000fe2000fffe0ff */
[----:B------:R-:W-:Y:S01]  /*0210*/  BSSY.RECONVERGENT B0, `(.L_x_0) ;  /* 0x000009a000007945 */ /* 0x000fe20003800200 */
[----:B------:R-:W-:Y:S02]  /*0220*/  ULEA UR5, UR6, UR5, 0x18 ;  /* 0x0000000506057291 */ /* 0x000fe4000f8ec0ff */
[----:B------:R-:W-:Y:S01]  /*0230*/  ULEA UR4, UR6, UR4, 0x18 ;  /* 0x0000000406047291 */ /* 0x000fe2000f8ec0ff */
[----:B------:R-:W2:Y:S05]  /*0240*/  LDC.64 R30, c[0x0][0x380] ;  /* 0x0000e000ff1e7b82 */ /* 0x000eaa0000000a00 */
[----:B------:R-:W-:Y:S01]  /*0250*/  LEA R23, R3, UR4, 0x6 ;  /* 0x0000000403177c11 */ /* 0x000fe2000f8e30ff */
[----:B-1----:R-:W-:Y:S01]  /*0260*/  IMAD.WIDE.U32 R36, R5, 0x8, R36 ;  /* 0x0000000805247825 */ /* 0x002fe200078e0024 */
[----:B------:R-:W-:-:S05]  /*0270*/  LEA R5, R3, UR5, 0x6 ;  /* 0x0000000503057c11 */ /* 0x000fca000f8e30ff */
[----:B------:R-:W-:-:S07]  /*0280*/  IMAD R22, R20, 0x4, R5 ;  /* 0x0000000414167824 */ /* 0x000fce00078e0205 */
.L_x_2:
[----:B-1----:R-:W3:Y:S04]  /*0290*/  LDG.E.64 R12, desc[UR10][R36.64] ;  /* 0x0000000a240c7981 */ /* 0x002ee8000c1e1b00 */
[----:B------:R-:W4:Y:S04]  /*02a0*/  LDG.E.64 R14, desc[UR10][R36.64+0x8] ;  /* 0x0000080a240e7981 */ /* 0x000f28000c1e1b00 */
[----:B------:R-:W5:Y:S04]  /*02b0*/  LDG.E.64 R34, desc[UR10][R36.64+0x30] ;  /* 0x0000300a24227981 */ /* 0x000f68000c1e1b00 */
[----:B------:R-:W5:Y:S01]  /*02c0*/  LDG.E.64 R32, desc[UR10][R36.64+0x38] ;  /* 0x0000380a24207981 */ /* 0x000f62000c1e1b00 */
[----:B------:R-:W-:-:S03]  /*02d0*/  IMAD.SHL.U32 R41, R0, 0x10, RZ ;  /* 0x0000001000297824 */ /* 0x000fc600078e00ff */
[----:B--2---:R-:W5:Y:S01]  /*02e0*/  LDG.E.64 R4, desc[UR10][R36.64+0x10] ;  /* 0x0000100a24047981 */ /* 0x004f62000c1e1b00 */
[----:B------:R-:W-:-:S03]  /*02f0*/  VIADD R28, R41, 0xffffffff ;  /* 0xffffffff291c7836 */ /* 0x000fc60000000000 */
[----:B------:R-:W5:Y:S01]  /*0300*/  LDG.E.64 R6, desc[UR10][R36.64+0x18] ;  /* 0x0000180a24067981 */ /* 0x000f62000c1e1b00 */
[----:B--2---:R-:W-:-:S03]  /*0310*/  IMAD.WIDE.U32 R40, R41, 0x8, R30 ;  /* 0x0000000829287825 */ /* 0x004fc600078e001e */
[----:B------:R-:W2:Y:S04]  /*0320*/  LDG.E.64 R8, desc[UR10][R36.64+0x20] ;  /* 0x0000200a24087981 */ /* 0x000ea8000c1e1b00 */
        /* <DEDUP_REMOVED lines=11> */
[----:B------:R-:W2:Y:S01]  /*03e0*/  LDG.E.64 R52, desc[UR10][R40.64+0x40] ;  /* 0x0000400a28347981 */ /* 0x000ea2000c1e1b00 */
[----:B---3--:R-:W-:-:S04]  /*03f0*/  IMAD.WIDE.U32 R12, R28, 0x4, R12 ;  /* 0x000000041c0c7825 */ /* 0x008fc800078e000c */
[----:B----4-:R-:W-:-:S05]  /*0400*/  IMAD.WIDE.U32 R14, R28, 0x4, R14 ;  /* 0x000000041c0e7825 */ /* 0x010fca00078e000e */
[----:B------:R5:W-:Y:S02]  /*0410*/  STL.128 [R1], R12 ;  /* 0x0000000c01007387 */ /* 0x000be40000100c00 */
[C---:B-----5:R-:W-:Y:S02]  /*0420*/  IMAD.WIDE.U32 R12, R28.reuse, 0x4, R34 ;  /* 0x000000041c0c7825 */ /* 0x060fe400078e0022 */
[----:B------:R-:W3:Y:S02]  /*0430*/  LDG.E.64 R34, desc[UR10][R40.64+0x20] ;  /* 0x0000200a28227981 */ /* 0x000ee4000c1e1b00 */
[C---:B------:R-:W-:Y:S02]  /*0440*/  IMAD.WIDE.U32 R14, R28.reuse, 0x4, R32 ;  /* 0x000000041c0e7825 */ /* 0x040fe400078e0020 */
[----:B------:R-:W4:Y:S02]  /*0450*/  LDG.E.64 R32, desc[UR10][R40.64+0x28] ;  /* 0x0000280a28207981 */ /* 0x000f24000c1e1b00 */
[----:B------:R-:W-:-:S04]  /*0460*/  IMAD.WIDE.U32 R4, R28, 0x4, R4 ;  /* 0x000000041c047825 */ /* 0x000fc800078e0004 */
[----:B------:R-:W-:-:S04]  /*0470*/  IMAD.WIDE.U32 R6, R28, 0x4, R6 ;  /* 0x000000041c067825 */ /* 0x000fc800078e0006 */
[C---:B--2---:R-:W-:Y:S01]  /*0480*/  IMAD.WIDE.U32 R8, R28.reuse, 0x4, R8 ;  /* 0x000000041c087825 */ /* 0x044fe200078e0008 */
[----:B------:R1:W-:Y:S03]  /*0490*/  STL.128 [R1+0x10], R4 ;  /* 0x0000100401007387 */ /* 0x0003e60000100c00 */
[----:B------:R-:W-:-:S05]  /*04a0*/  IMAD.WIDE.U32 R10, R28, 0x4, R10 ;  /* 0x000000041c0a7825 */ /* 0x000fca00078e000a */
[----:B------:R2:W-:Y:S01]  /*04b0*/  STL.128 [R1+0x20], R8 ;  /* 0x0000200801007387 */ /* 0x0005e20000100c00 */
[----:B------:R-:W-:-:S04]  /*04c0*/  IMAD.WIDE.U32 R16, R28, 0x4, R16 ;  /* 0x000000041c107825 */ /* 0x000fc800078e0010 */
[----:B-1----:R-:W-:-:S04]  /*04d0*/  IMAD.WIDE.U32 R4, R28, 0x4, R46 ;  /* 0x000000041c047825 */ /* 0x002fc800078e002e */
[C---:B------:R-:W-:Y:S01]  /*04e0*/  IMAD.WIDE.U32 R18, R28.reuse, 0x4, R18 ;  /* 0x000000041c127825 */ /* 0x040fe200078e0012 */
[----:B------:R1:W-:Y:S03]  /*04f0*/  STL.128 [R1+0x30], R12 ;  /* 0x0000300c01007387 */ /* 0x0003e60000100c00 */
[C---:B------:R-:W-:Y:S01]  /*0500*/  IMAD.WIDE.U32 R6, R28.reuse, 0x4, R38 ;  /* 0x000000041c067825 */ /* 0x040fe200078e0026 */
[----:B------:R-:W5:Y:S03]  /*0510*/  LDG.E.64 R46, desc[UR10][R40.64+0x48] ;  /* 0x0000480a282e7981 */ /* 0x000f66000c1e1b00 */
[----:B------:R-:W-:Y:S01]  /*0520*/  IMAD.SHL.U32 R38, R29, 0x10, RZ ;  /* 0x000000101d267824 */ /* 0x000fe200078e00ff */
[----:B------:R-:W-:Y:S01]  /*0530*/  STL.128 [R1+0x50], R4 ;  /* 0x0000500401007387 */ /* 0x000fe20000100c00 */
[----:B--2---:R-:W-:-:S04]  /*0540*/  IMAD.WIDE.U32 R8, R28, 0x4, R26 ;  /* 0x000000041c087825 */ /* 0x004fc800078e001a */
[----:B------:R-:W-:Y:S01]  /*0550*/  IMAD.WIDE.U32 R10, R28, 0x4, R24 ;  /* 0x000000041c0a7825 */ /* 0x000fe200078e0018 */
[----:B------:R-:W-:Y:S03]  /*0560*/  STL.128 [R1+0x40], R16 ;  /* 0x0000401001007387 */ /* 0x000fe60000100c00 */
[C---:B-1----:R-:W-:Y:S01]  /*0570*/  IMAD.WIDE.U32 R12, R38.reuse, 0x4, R50 ;  /* 0x00000004260c7825 */ /* 0x042fe200078e0032 */
[----:B------:R1:W-:Y:S03]  /*0580*/  STL.128 [R1+0x60], R8 ;  /* 0x0000600801007387 */ /* 0x0003e60000100c00 */
[C---:B------:R-:W-:Y:S01]  /*0590*/  IMAD.WIDE.U32 R14, R38.reuse, 0x4, R48 ;  /* 0x00000004260e7825 */ /* 0x040fe200078e0030 */
[----:B------:R-:W2:Y:S03]  /*05a0*/  LDG.E.64 R50, desc[UR10][R40.64+0x60] ;  /* 0x0000600a28327981 */ /* 0x000ea6000c1e1b00 */
[C---:B------:R-:W-:Y:S01]  /*05b0*/  IMAD.WIDE.U32 R24, R38.reuse, 0x4, R44 ;  /* 0x0000000426187825 */ /* 0x040fe200078e002c */
[----:B------:R-:W2:Y:S03]  /*05c0*/  LDG.E.64 R48, desc[UR10][R40.64+0x68] ;  /* 0x0000680a28307981 */ /* 0x000ea6000c1e1b00 */
[C---:B------:R-:W-:Y:S01]  /*05d0*/  IMAD.WIDE.U32 R26, R38.reuse, 0x4, R42 ;  /* 0x00000004261a7825 */ /* 0x040fe200078e002a */
[----:B------:R-:W2:Y:S04]  /*05e0*/  LDG.E.64 R44, desc[UR10][R40.64+0x70] ;  /* 0x0000700a282c7981 */ /* 0x000ea8000c1e1b00 */
[----:B-1----:R-:W2:Y:S04]  /*05f0*/  LDG.E.64 R10, desc[UR10][R40.64+0x30] ;  /* 0x0000300a280a7981 */ /* 0x002ea8000c1e1b00 */
[----:B------:R-:W2:Y:S04]  /*0600*/  LDG.E.64 R8, desc[UR10][R40.64+0x38] ;  /* 0x0000380a28087981 */ /* 0x000ea8000c1e1b00 */
[----:B------:R-:W2:Y:S04]  /*0610*/  LDG.E.64 R42, desc[UR10][R40.64+0x78] ;  /* 0x0000780a282a7981 */ /* 0x000ea8000c1e1b00 */
[----:B------:R-:W2:Y:S04]  /*0620*/  LDG.E.64 R16, desc[UR10][R36.64+0x70] ;  /* 0x0000700a24107981 */ /* 0x000ea8000c1e1b00 */
[----:B------:R-:W2:Y:S01]  /*0630*/  LDG.E.64 R18, desc[UR10][R36.64+0x78] ;  /* 0x0000780a24127981 */ /* 0x000ea2000c1e1b00 */
[----:B---3--:R-:W-:-:S04]  /*0640*/  IMAD.WIDE.U32 R4, R38, 0x4, R34 ;  /* 0x0000000426047825 */ /* 0x008fc800078e0022 */
[----:B----4-:R-:W-:-:S05]  /*0650*/  IMAD.WIDE.U32 R6, R38, 0x4, R32 ;  /* 0x0000000426067825 */ /* 0x010fca00078e0020 */
[----:B------:R1:W-:Y:S04]  /*0660*/  STL.128 [R1+0xa0], R4 ;  /* 0x0000a00401007387 */ /* 0x0003e80000100c00 */
[----:B-1----:R-:W3:Y:S04]  /*0670*/  LDG.E.64 R4, desc[UR10][R40.64+0x50] ;  /* 0x0000500a28047981 */ /* 0x002ee8000c1e1b00 */
[----:B------:R-:W4:Y:S04]  /*0680*/  LDG.E.64 R6, desc[UR10][R40.64+0x58] ;  /* 0x0000580a28067981 */ /* 0x000f28000c1e1b00 */
[----:B------:R-:W-:Y:S04]  /*0690*/  STL.128 [R1+0x80], R12 ;  /* 0x0000800c01007387 */ /* 0x000fe80000100c00 */
[----:B------:R1:W-:Y:S01]  /*06a0*/  STL.128 [R1+0x90], R24 ;  /* 0x0000901801007387 */ /* 0x0003e20000100c00 */
[----:B------:R-:W-:Y:S01]  /*06b0*/  LOP3.LUT P0, RZ, R3, 0x3f0, R20, 0xc8, !PT ;  /* 0x000003f003ff7812 */ /* 0x000fe2000780c814 */
[----:B-1----:R-:W-:-:S04]  /*06c0*/  IMAD.WIDE.U32 R24, R38, 0x4, R52 ;  /* 0x0000000426187825 */ /* 0x002fc800078e0034 */
[----:B-----5:R-:W-:-:S04]  /*06d0*/  IMAD.WIDE.U32 R26, R38, 0x4, R46 ;  /* 0x00000004261a7825 */ /* 0x020fc800078e002e */
[----:B--2---:R-:W-:-:S04]  /*06e0*/  IMAD.WIDE.U32 R12, R38, 0x4, R44 ;  /* 0x00000004260c7825 */ /* 0x004fc800078e002c */
[----:B------:R-:W-:-:S04]  /*06f0*/  IMAD.WIDE.U32 R32, R38, 0x4, R10 ;  /* 0x0000000426207825 */ /* 0x000fc800078e000a */
[----:B------:R-:W-:-:S04]  /*0700*/  IMAD.WIDE.U32 R34, R38, 0x4, R8 ;  /* 0x0000000426227825 */ /* 0x000fc800078e0008 */
[----:B------:R-:W-:-:S04]  /*0710*/  IMAD.WIDE.U32 R8, R38, 0x4, R50 ;  /* 0x0000000426087825 */ /* 0x000fc800078e0032 */
[----:B------:R-:W-:-:S04]  /*0720*/  IMAD.WIDE.U32 R10, R38, 0x4, R48 ;  /* 0x00000004260a7825 */ /* 0x000fc800078e0030 */
[----:B------:R-:W-:-:S04]  /*0730*/  IMAD.WIDE.U32 R14, R38, 0x4, R42 ;  /* 0x00000004260e7825 */ /* 0x000fc800078e002a */
[----:B------:R-:W-:-:S04]  /*0740*/  IMAD.WIDE.U32 R16, R28, 0x4, R16 ;  /* 0x000000041c107825 */ /* 0x000fc800078e0010 */
[----:B------:R-:W-:Y:S01]  /*0750*/  IMAD.WIDE.U32 R18, R28, 0x4, R18 ;  /* 0x000000041c127825 */ /* 0x000fe200078e0012 */
[----:B------:R1:W-:Y:S04]  /*0760*/  STL.128 [R1+0xb0], R32 ;  /* 0x0000b02001007387 */ /* 0x0003e80000100c00 */
[----:B------:R1:W-:Y:S04]  /*0770*/  STL.128 [R1+0xc0], R24 ;  /* 0x0000c01801007387 */ /* 0x0003e80000100c00 */
[----:B------:R1:W-:Y:S04]  /*0780*/  STL.128 [R1+0xe0], R8 ;  /* 0x0000e00801007387 */ /* 0x0003e80000100c00 */
[----:B------:R1:W-:Y:S04]  /*0790*/  STL.128 [R1+0xf0], R12 ;  /* 0x0000f00c01007387 */ /* 0x0003e80000100c00 */
[----:B------:R1:W-:Y:S01]  /*07a0*/  STL.128 [R1+0x70], R16 ;  /* 0x0000701001007387 */ /* 0x0003e20000100c00 */
[----:B------:R-:W-:-:S05]  /*07b0*/  VIADD R0, R0, 0x1 ;  /* 0x0000000100007836 */ /* 0x000fca0000000000 */
[----:B------:R-:W-:Y:S01]  /*07c0*/  ISETP.NE.AND P1, PT, R0, R29, PT ;  /* 0x0000001d0000720c */ /* 0x000fe20003f25270 */
[----:B---3--:R-:W-:-:S04]  /*07d0*/  IMAD.WIDE.U32 R4, R38, 0x4, R4 ;  /* 0x0000000426047825 */ /* 0x008fc800078e0004 */
[----:B----4-:R-:W-:-:S05]  /*07e0*/  IMAD.WIDE.U32 R6, R38, 0x4, R6 ;  /* 0x0000000426067825 */ /* 0x010fca00078e0006 */
[----:B------:R1:W-:Y:S01]  /*07f0*/  STL.128 [R1+0xd0], R4 ;  /* 0x0000d00401007387 */ /* 0x0003e20000100c00 */
[----:B------:R-:W-:Y:S05]  /*0800*/  @P0 BRA `(.L_x_1) ;  /* 0x0000000000e40947 */ /* 0x000fea0003800000 */
[----:B-1----:R-:W-:-:S05]  /*0810*/  IMAD R8, R3, 0x8, R1 ;  /* 0x0000000803087824 */ /* 0x002fca00078e0201 */
[----:B------:R-:W2:Y:S04]  /*0820*/  LDL.64 R4, [R8] ;  /* 0x0000000008047983 */ /* 0x000ea80000100a00 */
[----:B------:R-:W3:Y:S01]  /*0830*/  LDL.64 R6, [R8+0x80] ;  /* 0x0000800008067983 */ /* 0x000ee20000100a00 */
[----:B------:R-:W-:Y:S05]  /*0840*/  WARPSYNC.ALL ;  /* 0x0000000000007948 */ /* 0x000fea0003800000 */
[----:B--2---:R-:W-:-:S04]  /*0850*/  IMAD.WIDE.U32 R4, R20, 0x4, R4 ;  /* 0x0000000414047825 */ /* 0x004fc800078e0004 */
[C---:B---3--:R-:W-:Y:S01]  /*0860*/  IMAD.WIDE.U32 R6, R20.reuse, 0x4, R6 ;  /* 0x0000000414067825 */ /* 0x048fe200078e0006 */
[----:B------:R-:W2:Y:S04]  /*0870*/  LDG.E R12, desc[UR10][R4.64] ;  /* 0x0000000a040c7981 */ /* 0x000ea8000c1e1900 */
[----:B------:R-:W3:Y:S01]  /*0880*/  LDG.E R15, desc[UR10][R6.64] ;  /* 0x0000000a060f7981 */ /* 0x000ee2000c1e1900 */
[----:B------:R-:W1:Y:S01]  /*0890*/  S2UR UR5, SR_CgaCtaId ;  /* 0x00000000000579c3 */ /* 0x000e620000008800 */
[----:B------:R-:W-:Y:S01]  /*08a0*/  IMAD R13, R20, 0x4, R23 ;  /* 0x00000004140d7824 */ /* 0x000fe200078e0217 */
[----:B------:R-:W-:Y:S02]  /*08b0*/  UMOV UR4, 0x400 ;  /* 0x0000040000047882 */ /* 0x000fe40000000000 */
[----:B------:R-:W-:-:S04]  /*08c0*/  UIADD3 UR4, UPT, UPT, UR4, 0x800, URZ ;  /* 0x0000080004047890 */ /* 0x000fc8000fffe0ff */
[----:B-1----:R-:W-:-:S06]  /*08d0*/  ULEA UR4, UR5, UR4, 0x18 ;  /* 0x0000000405047291 */ /* 0x002fcc000f8ec0ff */
[----:B------:R-:W-:Y:S01]  /*08e0*/  LEA R24, R20, UR4, 0x2 ;  /* 0x0000000414187c11 */ /* 0x000fe2000f8e10ff */
[----:B--2---:R-:W-:Y:S04]  /*08f0*/  STS [R13], R12 ;  /* 0x0000000c0d007388 */ /* 0x004fe80000000800 */
[----:B---3--:R-:W-:Y:S01]  /*0900*/  STS [R22], R15 ;  /* 0x0000000f16007388 */ /* 0x008fe20000000800 */
[----:B------:R-:W-:Y:S06]  /*0910*/  BAR.SYNC.DEFER_BLOCKING 0x0 ;  /* 0x0000000000007b1d */ /* 0x000fec0000010000 */
[----:B------:R-:W-:Y:S04]  /*0920*/  LDS R16, [R24+0x40] ;  /* 0x0000400018107984 */ /* 0x000fe80000000800 */
[----:B------:R-:W1:Y:S04]  /*0930*/  LDS.128 R4, [R23] ;  /* 0x0000000017047984 */ /* 0x000e680000000c00 */
[----:B------:R-:W2:Y:S04]  /*0940*/  LDS R17, [R24] ;  /* 0x0000000018117984 */ /* 0x000ea80000000800 */
[----:B------:R-:W3:Y:S04]  /*0950*/  LDS R18, [R24+0x80] ;  /* 0x0000800018127984 */ /* 0x000ee80000000800 */
[----:B------:R-:W4:Y:S04]  /*0960*/  LDS R34, [R24+0xc0] ;  /* 0x0000c00018227984 */ /* 0x000f280000000800 */
[----:B------:R-:W-:Y:S04]  /*0970*/  LDS R33, [R24+0x100] ;  /* 0x0001000018217984 */ /* 0x000fe80000000800 */
[----:B------:R-:W5:Y:S04]  /*0980*/  LDS.128 R8, [R23+0x10] ;  /* 0x0000100017087984 */ /* 0x000f680000000c00 */
[----:B------:R-:W0:Y:S04]  /*0990*/  LDS R26, [R24+0x140] ;  /* 0x00014000181a7984 */ /* 0x000e280000000800 */
[----:B------:R-:W0:Y:S04]  /*09a0*/  LDS R25, [R24+0x180] ;  /* 0x0001800018197984 */ /* 0x000e280000000800 */
[----:B------:R-:W0:Y:S04]  /*09b0*/  LDS R32, [R24+0x1c0] ;  /* 0x0001c00018207984 */ /* 0x000e280000000800 */
[----:B------:R-:W-:Y:S01]  /*09c0*/  LDS R27, [R24+0x200] ;  /* 0x00020000181b7984 */ /* 0x000fe20000000800 */
[----:B-1----:R-:W-:-:S03]  /*09d0*/  IMAD.IADD R16, R16, 0x1, R5 ;  /* 0x0000000110107824 */ /* 0x002fc600078e0205 */
[----:B------:R-:W1:Y:S02]  /*09e0*/  LDS.128 R12, [R23+0x20] ;  /* 0x00002000170c7984 */ /* 0x000e640000000c00 */
[----:B--2---:R-:W-:Y:S02]  /*09f0*/  VIADDMNMX R17, R17, R4, R16, !PT ;  /* 0x0000000411117246 */ /* 0x004fe40007800110 */
[----:B------:R-:W2:Y:S02]  /*0a00*/  LDS R28, [R24+0x240] ;  /* 0x00024000181c7984 */ /* 0x000ea40000000800 */
[----:B---3--:R-:W-:Y:S02]  /*0a10*/  VIADDMNMX R6, R18, R6, R17, !PT ;  /* 0x0000000612067246 */ /* 0x008fe40007800111 */
[----:B------:R-:W3:Y:S02]  /*0a20*/  LDS R5, [R24+0x280] ;  /* 0x0002800018057984 */ /* 0x000ee40000000800 */
[----:B----4-:R-:W-:-:S02]  /*0a30*/  VIADDMNMX R7, R34, R7, R6, !PT ;  /* 0x0000000722077246 */ /* 0x010fc40007800106 */
[----:B------:R-:W4:Y:S04]  /*0a40*/  LDS R4, [R24+0x2c0] ;  /* 0x0002c00018047984 */ /* 0x000f280000000800 */
[----:B------:R-:W-:Y:S01]  /*0a50*/  LDS R35, [R24+0x300] ;  /* 0x0003000018237984 */ /* 0x000fe20000000800 */
[----:B-----5:R-:W-:-:S03]  /*0a60*/  VIADDMNMX R8, R33, R8, R7, !PT ;  /* 0x0000000821087246 */ /* 0x020fc60007800107 */
[----:B------:R-:W5:Y:S01]  /*0a70*/  LDS.128 R16, [R23+0x30] ;  /* 0x0000300017107984 */ /* 0x000f620000000c00 */
[----:B0-----:R-:W-:-:S03]  /*0a80*/  VIADDMNMX R8, R26, R9, R8, !PT ;  /* 0x000000091a087246 */ /* 0x001fc60007800108 */
[----:B------:R-:W0:Y:S01]  /*0a90*/  LDS R6, [R24+0x340] ;  /* 0x0003400018067984 */ /* 0x000e220000000800 */
[----:B------:R-:W-:-:S03]  /*0aa0*/  VIADDMNMX R8, R25, R10, R8, !PT ;  /* 0x0000000a19087246 */ /* 0x000fc60007800108 */
[----:B------:R-:W0:Y:S01]  /*0ab0*/  LDS R7, [R24+0x380] ;  /* 0x0003800018077984 */ /* 0x000e220000000800 */
[----:B------:R-:W-:-:S03]  /*0ac0*/  VIADDMNMX R8, R32, R11, R8, !PT ;  /* 0x0000000b20087246 */ /* 0x000fc60007800108 */
[----:B------:R-:W0:Y:S01]  /*0ad0*/  LDS R9, [R24+0x3c0] ;  /* 0x0003c00018097984 */ /* 0x000e220000000800 */
[----:B------:R-:W-:Y:S01]  /*0ae0*/  BAR.SYNC.DEFER_BLOCKING 0x0 ;  /* 0x0000000000007b1d */ /* 0x000fe20000010000 */
[----:B-1----:R-:W-:-:S04]  /*0af0*/  VIADDMNMX R8, R27, R12, R8, !PT ;  /* 0x0000000c1b087246 */ /* 0x002fc80007800108 */
[----:B--2---:R-:W-:-:S04]  /*0b00*/  VIADDMNMX R8, R28, R13, R8, !PT ;  /* 0x0000000d1c087246 */ /* 0x004fc80007800108 */
[----:B---3--:R-:W-:-:S04]  /*0b10*/  VIADDMNMX R5, R5, R14, R8, !PT ;  /* 0x0000000e05057246 */ /* 0x008fc80007800108 */
[----:B----4-:R-:W-:Y:S01]  /*0b20*/  VIADDMNMX R4, R4, R15, R5, !PT ;  /* 0x0000000f04047246 */ /* 0x010fe20007800105 */
[----:B------:R-:W1:Y:S03]  /*0b30*/  LDS R33, [R21] ;  /* 0x0000000015217984 */ /* 0x000e660000000800 */
[----:B-----5:R-:W-:-:S04]  /*0b40*/  VIADDMNMX R4, R35, R16, R4, !PT ;  /* 0x0000001023047246 */ /* 0x020fc80007800104 */
[----:B0-----:R-:W-:-:S04]  /*0b50*/  VIADDMNMX R4, R6, R17, R4, !PT ;  /* 0x0000001106047246 */ /* 0x001fc80007800104 */
[----:B------:R-:W-:-:S04]  /*0b60*/  VIADDMNMX R4, R7, R18, R4, !PT ;  /* 0x0000001207047246 */ /* 0x000fc80007800104 */
[----:B------:R-:W-:-:S04]  /*0b70*/  VIADDMNMX R4, R9, R19, R4, !PT ;  /* 0x0000001309047246 */ /* 0x000fc80007800104 */
[----:B-1----:R-:W-:-:S05]  /*0b80*/  VIMNMX.RELU R4, PT, PT, R4, R33, !PT ;  /* 0x0000002104047248 */ /* 0x002fca0007fe1100 */
[----:B------:R2:W-:Y:S02]  /*0b90*/  STS [R21], R4 ;  /* 0x0000000415007388 */ /* 0x0005e40000000800 */
.L_x_1:
[----:B------:R-:W-:Y:S05]  /*0ba0*/  @P1 BRA `(.L_x_2) ;  /* 0xfffffff400b81947 */ /* 0x000fea000383ffff */
[----:B------:R-:W-:Y:S05]  /*0bb0*/  BSYNC.RECONVERGENT B0 ;  /* 0x0000000000007941 */ /* 0x000fea0003800200 */
.L_x_0:
[----:B-1----:R-:W1:Y:S01]  /*0bc0*/  LDC.64 R8, c[0x0][0x388] ;  /* 0x0000e200ff087b82 */ /* 0x002e620000000a00 */
[----:B------:R-:W-:-:S04]  /*0bd0*/  SHF.L.U32 R29, R29, 0x4, RZ ;  /* 0x000000041d1d7819 */ /* 0x000fc800000006ff */
[----:B------:R-:W-:Y:S01]  /*0be0*/  LOP3.LUT R0, RZ, R29, RZ, 0x33, !PT ;  /* 0x0000001dff007212 */ /* 0x000fe200078e33ff */
[----:B-1----:R-:W-:-:S04]  /*0bf0*/  IMAD.SHL.U32 R5, R9, 0x10, RZ ;  /* 0x0000001009057824 */ /* 0x002fc800078e00ff */
[C---:B------:R-:W-:Y:S01]  /*0c00*/  VIADD R7, R5.reuse, 0xf ;  /* 0x0000000f05077836 */ /* 0x040fe20000000000 */
[----:B------:R-:W-:Y:S02]  /*0c10*/  IADD3 R0, PT, PT, R0, R8, R5 ;  /* 0x0000000800007210 */ /* 0x000fe40007ffe005 */
[----:B------:R-:W-:Y:S02]  /*0c20*/  VIMNMX R8, PT, PT, R5, 0x12, !PT ;  /* 0x0000001205087848 */ /* 0x000fe40007fe0100 */
[----:B------:R-:W-:-:S03]  /*0c30*/  VIMNMX R0, PT, PT, R7, R0, PT ;  /* 0x0000000007007248 */ /* 0x000fc60003fe0100 */
[----:B------:R-:W-:-:S05]  /*0c40*/  VIADD R5, R8, 0xffffffef ;  /* 0xffffffef08057836 */ /* 0x000fca0000000000 */
[----:B------:R-:W-:-:S13]  /*0c50*/  ISETP.GT.AND P0, PT, R5, R0, PT ;  /* 0x000000000500720c */ /* 0x000fda0003f04270 */
[----:B------:R-:W-:Y:S05]  /*0c60*/  @P0 EXIT ;  /* 0x000000000000094d */ /* 0x000fea0003800000 */
[----:B------:R-:W-:Y:S01]  /*0c70*/  ISETP.GE.AND P0, PT, R9, 0x1, PT ;  /* 0x000000010900780c */ /* 0x000fe20003f06270 */
[----:B--2---:R-:W-:Y:S02]  /*0c80*/  IMAD R4, R2, 0x10, R7 ;  /* 0x0000001002047824 */ /* 0x004fe400078e0207 */
[----:B------:R-:W-:-:S03]  /*0c90*/  IMAD.IADD R6, R29, 0x1, R20 ;  /* 0x000000011d067824 */ /* 0x000fc600078e0214 */
[----:B------:R-:W-:-:S07]  /*0ca0*/  VIMNMX R4, PT, PT, R4, UR8, PT ;  /* 0x0000000804047c48 */ /* 0x000fce000bfe0100 */
[----:B------:R-:W-:Y:S05]  /*0cb0*/  @!P0 BRA `(.L_x_3) ;  /* 0x00000010007c8947 */ /* 0x000fea0003800000 */
[C---:B------:R-:W-:Y:S01]  /*0cc0*/  VIADD R6, R8.reuse, 0xffffffee ;  /* 0xffffffee08067836 */ /* 0x040fe20000000000 */
[----:B------:R-:W-:Y:S01]  /*0cd0*/  PRMT R11, RZ, 0x7610, R11 ;  /* 0x00007610ff0b7816 */ /* 0x000fe2000000000b */
[C---:B------:R-:W-:Y:S01]  /*0ce0*/  VIADD R7, R8.reuse, 0x7 ;  /* 0x0000000708077836 */ /* 0x040fe20000000000 */
[----:B------:R-:W-:Y:S01]  /*0cf0*/  PRMT R10, RZ, 0x7610, R10 ;  /* 0x00007610ff0a7816 */ /* 0x000fe2000000000a */
[----:B------:R-:W-:Y:S02]  /*0d00*/  VIADD R8, R8, 0x3 ;  /* 0x0000000308087836 */ /* 0x000fe40000000000 */
[----:B------:R-:W-:-:S07]  /*0d10*/  IMAD.MOV.U32 R9, RZ, RZ, RZ ;  /* 0x000000ffff097224 */ /* 0x000fce00078e00ff */
.L_x_15:
[----:B------:R-:W-:Y:S01]  /*0d20*/  IMAD R12, R2, 0x10, R5 ;  /* 0x00000010020c7824 */ /* 0x000fe200078e0205 */
[----:B------:R-:W-:Y:S04]  /*0d30*/  BSSY.RECONVERGENT B1, `(.L_x_4) ;  /* 0x0000110000017945 */ /* 0x000fe80003800200 */
[----:B------:R-:W-:Y:S02]  /*0d40*/  VIMNMX R13, PT, PT, R29, R12, !PT ;  /* 0x0000000c1d0d7248 */ /* 0x000fe40007fe0100 */
[----:B------:R-:W-:Y:S02]  /*0d50*/  VIADDMNMX R15, R12, 0xf, R4, PT ;  /* 0x0000000f0c0f7846 */ /* 0x000fe40003800104 */
[----:B------:R-:W-:-:S04]  /*0d60*/  IADD3 R12, PT, PT, R13, R20, RZ ;  /* 0x000000140d0c7210 */ /* 0x000fc80007ffe0ff */
[----:B------:R-:W-:-:S13]  /*0d70*/  ISETP.GT.AND P0, PT, R12, R15, PT ;  /* 0x0000000f0c00720c */ /* 0x000fda0003f04270 */
[----:B-1----:R-:W-:Y:S05]  /*0d80*/  @P0 BRA `(.L_x_5) ;  /* 0x0000001000280947 */ /* 0x002fea0003800000 */
[----:B------:R-:W-:-:S13]  /*0d90*/  ISETP.NE.AND P0, PT, R3, RZ, PT ;  /* 0x000000ff0300720c */ /* 0x000fda0003f05270 */
[----:B------:R-:W-:Y:S05]  /*0da0*/  @P0 BRA `(.L_x_5) ;  /* 0x0000001000200947 */ /* 0x000fea0003800000 */
[----:B------:R-:W1:Y:S01]  /*0db0*/  LDC.64 R16, c[0x0][0x380] ;  /* 0x0000e000ff107b82 */ /* 0x000e620000000a00 */
[----:B------:R-:W-:Y:S02]  /*0dc0*/  IMAD.IADD R13, R12, 0x1, -R5 ;  /* 0x000000010c0d7824 */ /* 0x000fe400078e0a05 */
[----:B------:R-:W-:-:S03]  /*0dd0*/  IMAD.WIDE R14, R5, 0x8, RZ ;  /* 0x00000008050e7825 */ /* 0x000fc600078e02ff */
[----:B------:R-:W-:Y:S01]  /*0de0*/  LOP3.LUT R41, R14, 0xffffff80, RZ, 0xc0, !PT ;  /* 0xffffff800e297812 */ /* 0x000fe200078ec0ff */
[----:B-1----:R-:W-:-:S03]  /*0df0*/  IMAD.WIDE R16, R13, 0x8, R16 ;  /* 0x000000080d107825 */ /* 0x002fc600078e0210 */
[----:B------:R-:W-:Y:S02]  /*0e00*/  IADD3 R40, P0, PT, R16, R41, RZ ;  /* 0x0000002910287210 */ /* 0x000fe40007f1e0ff */
[----:B------:R-:W2:Y:S03]  /*0e10*/  LDG.E.64 R18, desc[UR10][R16.64] ;  /* 0x0000000a10127981 */ /* 0x000ea6000c1e1b00 */
[----:B------:R-:W-:Y:S01]  /*0e20*/  IMAD.X R41, R17, 0x1, R15, P0 ;  /* 0x0000000111297824 */ /* 0x000fe200000e060f */
[----:B------:R-:W3:Y:S04]  /*0e30*/  LDG.E.64 R26, desc[UR10][R16.64+0x8] ;  /* 0x0000080a101a7981 */ /* 0x000ee8000c1e1b00 */
[----:B------:R-:W4:Y:S04]  /*0e40*/  LDG.E.64 R32, desc[UR10][R16.64+0x10] ;  /* 0x0000100a10207981 */ /* 0x000f28000c1e1b00 */
[----:B------:R-:W5:Y:S04]  /*0e50*/  LDG.E.64 R40, desc[UR10][R40.64] ;  /* 0x0000000a28287981 */ /* 0x000f68000c1e1b00 */
[----:B------:R-:W4:Y:S01]  /*0e60*/  LDG.E.64 R30, desc[UR10][R16.64+0x18] ;  /* 0x0000180a101e7981 */ /* 0x000f22000c1e1b00 */
[----:B------:R-:W-:-:S02]  /*0e70*/  LOP3.LUT R28, R5, 0xfffffff0, RZ, 0xc0, !PT ;  /* 0xfffffff0051c7812 */ /* 0x000fc400078ec0ff */
[----:B0-----:R-:W-:Y:S01]  /*0e80*/  SHF.R.S32.HI R21, RZ, 0x1f, R13 ;  /* 0x0000001fff157819 */ /* 0x001fe2000001140d */
[----:B------:R-:W0:Y:S01]  /*0e90*/  S2UR UR5, SR_CgaCtaId ;  /* 0x00000000000579c3 */ /* 0x000e220000008800 */
[----:B------:R-:W-:Y:S02]  /*0ea0*/  IADD3 R25, P0, PT, R13, R28, RZ ;  /* 0x0000001c0d197210 */ /* 0x000fe40007f1e0ff */
[----:B------:R-:W-:Y:S01]  /*0eb0*/  SHF.R.S32.HI R43, RZ, 0x1f, R12 ;  /* 0x0000001fff2b7819 */ /* 0x000fe2000001140c */
[----:B------:R-:W-:Y:S01]  /*0ec0*/  UMOV UR4, 0x400 ;  /* 0x0000040000047882 */ /* 0x000fe20000000000 */
[----:B------:R-:W-:Y:S01]  /*0ed0*/  LEA.HI.X.SX32 R24, R28, R21, 0x1, P0 ;  /* 0x000000151c187211 */ /* 0x000fe200000f0eff */
[----:B------:R-:W4:Y:S01]  /*0ee0*/  LDG.E.64 R48, desc[UR10][R16.64+0x28] ;  /* 0x0000280a10307981 */ /* 0x000f22000c1e1b00 */
[----:B------:R-:W-:-:S03]  /*0ef0*/  LEA.HI R43, R43, R12, RZ, 0x4 ;  /* 0x0000000c2b2b7211 */ /* 0x000fc600078f20ff */
[----:B------:R-:W4:Y:S01]  /*0f00*/  LDG.E.64 R46, desc[UR10][R16.64+0x30] ;  /* 0x0000300a102e7981 */ /* 0x000f22000c1e1b00 */
[----:B------:R-:W-:-:S03]  /*0f10*/  LOP3.LUT R43, R43, 0x3ffffff0, RZ, 0xc0, !PT ;  /* 0x3ffffff02b2b7812 */ /* 0x000fc600078ec0ff */
[----:B------:R-:W4:Y:S02]  /*0f20*/  LDG.E.64 R44, desc[UR10][R16.64+0x38] ;  /* 0x0000380a102c7981 */ /* 0x000f24000c1e1b00 */
[C---:B------:R-:W-:Y:S01]  /*0f30*/  IMAD.IADD R43, R12.reuse, 0x1, -R43 ;  /* 0x000000010c2b7824 */ /* 0x040fe200078e0a2b */
[----:B0-----:R-:W-:Y:S01]  /*0f40*/  ULEA UR4, UR5, UR4, 0x18 ;  /* 0x0000000405047291 */ /* 0x001fe2000f8ec0ff */
[----:B--2---:R-:W-:Y:S01]  /*0f50*/  LEA R38, P0, R25, R18, 0x2 ;  /* 0x0000001219267211 */ /* 0x004fe200078010ff */
[----:B------:R-:W-:-:S03]  /*0f60*/  IMAD.WIDE R22, R12, 0x4, R18 ;  /* 0x000000040c167825 */ /* 0x000fc600078e0212 */
[----:B------:R-:W-:Y:S02]  /*0f70*/  LEA.HI.X R39, R25, R19, R24, 0x2, P0 ;  /* 0x0000001319277211 */ /* 0x000fe400000f1418 */
[----:B------:R-:W-:Y:S01]  /*0f80*/  LEA R24, P0, R13, R18, 0x2 ;  /* 0x000000120d187211 */ /* 0x000fe200078010ff */
[----:B------:R-:W2:Y:S01]  /*0f90*/  LDG.E R36, desc[UR10][R22.64] ;  /* 0x0000000a16247981 */ /* 0x000ea2000c1e1900 */
[----:B---3--:R-:W-:-:S04]  /*0fa0*/  IMAD.WIDE R26, R12, 0x4, R26 ;  /* 0x000000040c1a7825 */ /* 0x008fc800078e021a */
[C---:B-----5:R-:W-:Y:S01]  /*0fb0*/  IMAD.WIDE R40, R12.reuse, 0x4, R40 ;  /* 0x000000040c287825 */ /* 0x060fe200078e0228 */
[----:B------:R-:W-:Y:S01]  /*0fc0*/  LEA.HI.X R25, R13, R19, R21, 0x2, P0 ;  /* 0x000000130d197211 */ /* 0x000fe200000f1415 */
[----:B------:R-:W3:Y:S02]  /*0fd0*/  LDG.E R38, desc[UR10][R38.64+-0x4] ;  /* 0xfffffc0a26267981 */ /* 0x000ee4000c1e1900 */
[C---:B----4-:R-:W-:Y:S02]  /*0fe0*/  IMAD.WIDE R32, R12.reuse, 0x4, R32 ;  /* 0x000000040c207825 */ /* 0x050fe400078e0220 */
[----:B------:R0:W3:Y:S04]  /*0ff0*/  LDG.E R41, desc[UR10][R40.64] ;  /* 0x0000000a28297981 */ /* 0x0000e8000c1e1900 */
[----:B------:R-:W4:Y:S04]  /*1000*/  LDG.E R34, desc[UR10][R26.64] ;  /* 0x0000000a1a227981 */ /* 0x000f28000c1e1900 */
[----:B------:R-:W4:Y:S01]  /*1010*/  LDG.E R37, desc[UR10][R24.64] ;  /* 0x0000000a18257981 */ /* 0x000f22000c1e1900 */
[----:B------:R-:W-:-:S03]  /*1020*/  IMAD.WIDE R30, R12, 0x4, R30 ;  /* 0x000000040c1e7825 */ /* 0x000fc600078e021e */
[----:B------:R-:W5:Y:S04]  /*1030*/  LDG.E R32, desc[UR10][R32.64] ;  /* 0x0000000a20207981 */ /* 0x000f68000c1e1900 */
[----:B------:R-:W5:Y:S04]  /*1040*/  LDG.E R35, desc[UR10][R24.64+0x4] ;  /* 0x0000040a18237981 */ /* 0x000f68000c1e1900 */
[----:B------:R1:W5:Y:S04]  /*1050*/  LDG.E R30, desc[UR10][R30.64] ;  /* 0x0000000a1e1e7981 */ /* 0x000368000c1e1900 */
[----:B------:R-:W5:Y:S01]  /*1060*/  LDG.E R39, desc[UR10][R24.64+0x8] ;  /* 0x0000080a18277981 */ /* 0x000f62000c1e1900 */
[----:B0-----:R-:W-:-:S04]  /*1070*/  SHF.R.S32.HI R40, RZ, 0x1f, R13 ;  /* 0x0000001fff287819 */ /* 0x001fc8000001140d */
[----:B------:R-:W-:-:S04]  /*1080*/  LEA.HI R40, R40, R13, RZ, 0x4 ;  /* 0x0000000d28287211 */ /* 0x000fc800078f20ff */
[----:B------:R-:W-:-:S05]  /*1090*/  LOP3.LUT R40, R40, 0x3fffff0, RZ, 0xc0, !PT ;  /* 0x03fffff028287812 */ /* 0x000fca00078ec0ff */
[----:B------:R-:W-:-:S05]  /*10a0*/  IMAD.IADD R40, R13, 0x1, -R40 ;  /* 0x000000010d287824 */ /* 0x000fca00078e0a28 */
[----:B------:R-:W-:-:S05]  /*10b0*/  LEA R40, R40, UR4, 0x6 ;  /* 0x0000000428287c11 */ /* 0x000fca000f8e30ff */
[----:B------:R-:W-:Y:S02]  /*10c0*/  IMAD R40, R43, 0x4, R40 ;  /* 0x000000042b287824 */ /* 0x000fe400078e0228 */
[----:B------:R-:W5:Y:S04]  /*10d0*/  LDG.E.64 R42, desc[UR10][R16.64+0x20] ;  /* 0x0000200a102a7981 */ /* 0x000f68000c1e1b00 */
[----:B-1----:R-:W2:Y:S02]  /*10e0*/  LDS R31, [R40] ;  /* 0x00000000281f7984 */ /* 0x002ea40000000800 */
[----:B--2---:R-:W-:-:S04]  /*10f0*/  VIMNMX R31, PT, PT, R36, R31, !PT ;  /* 0x0000001f241f7248 */ /* 0x004fc80007fe0100 */
[----:B---3--:R-:W-:Y:S01]  /*1100*/  VIADDMNMX R31, R41, R38, R31, !PT ;  /* 0x00000026291f7246 */ /* 0x008fe2000780011f */
[C---:B------:R-:W-:Y:S01]  /*1110*/  IMAD.WIDE R48, R12.reuse, 0x4, R48 ;  /* 0x000000040c307825 */ /* 0x040fe200078e0230 */
[----:B------:R-:W2:Y:S03]  /*1120*/  LDG.E R41, desc[UR10][R24.64+0x10] ;  /* 0x0000100a18297981 */ /* 0x000ea6000c1e1900 */
[----:B------:R-:W-:Y:S01]  /*1130*/  IMAD.WIDE R46, R12, 0x4, R46 ;  /* 0x000000040c2e7825 */ /* 0x000fe200078e022e */
[----:B------:R-:W2:Y:S01]  /*1140*/  LDG.E R40, desc[UR10][R48.64] ;  /* 0x0000000a30287981 */ /* 0x000ea2000c1e1900 */
[----:B----4-:R-:W-:Y:S02]  /*1150*/  VIADDMNMX R31, R34, R37, R31, !PT ;  /* 0x00000025221f7246 */ /* 0x010fe4000780011f */
[----:B------:R-:W-:Y:S01]  /*1160*/  IMAD.WIDE R44, R12, 0x4, R44 ;  /* 0x000000040c2c7825 */ /* 0x000fe200078e022c */
[----:B------:R-:W3:Y:S04]  /*1170*/  LDG.E R38, desc[UR10][R46.64] ;  /* 0x0000000a2e267981 */ /* 0x000ee8000c1e1900 */
[----:B------:R-:W4:Y:S01]  /*1180*/  LDG.E R36, desc[UR10][R44.64] ;  /* 0x0000000a2c247981 */ /* 0x000f22000c1e1900 */
[----:B-----5:R-:W-:-:S03]  /*1190*/  VIADDMNMX R31, R32, R35, R31, !PT ;  /* 0x00000023201f7246 */ /* 0x020fc6000780011f */
[----:B------:R-:W5:Y:S04]  /*11a0*/  LDG.E.64 R32, desc[UR10][R16.64+0x40] ;  /* 0x0000400a10207981 */ /* 0x000f68000c1e1b00 */
[----:B------:R-:W2:Y:S01]  /*11b0*/  LDG.E R35, desc[UR10][R24.64+0xc] ;  /* 0x00000c0a18237981 */ /* 0x000ea2000c1e1900 */
[----:B------:R-:W-:-:S03]  /*11c0*/  VIADDMNMX R34, R30, R39, R31, !PT ;  /* 0x000000271e227246 */ /* 0x000fc6000780011f */
[----:B------:R-:W3:Y:S04]  /*11d0*/  LDG.E.64 R30, desc[UR10][R16.64+0x48] ;  /* 0x0000480a101e7981 */ /* 0x000ee8000c1e1b00 */
[----:B------:R-:W4:Y:S04]  /*11e0*/  LDG.E R39, desc[UR10][R24.64+0x14] ;  /* 0x0000140a18277981 */ /* 0x000f28000c1e1900 */
[----:B------:R-:W4:Y:S04]  /*11f0*/  LDG.E R37, desc[UR10][R24.64+0x18] ;  /* 0x0000180a18257981 */ /* 0x000f28000c1e1900 */
[----:B------:R-:W4:Y:S04]  /*1200*/  LDG.E R47, desc[UR10][R24.64+0x20] ;  /* 0x0000200a182f7981 */ /* 0x000f28000c1e1900 */
[----:B------:R-:W4:Y:S01]  /*1210*/  LDG.E R45, desc[UR10][R24.64+0x2c] ;  /* 0x00002c0a182d7981 */ /* 0x000f22000c1e1900 */
[----:B------:R-:W-:-:S06]  /*1220*/  IMAD.WIDE R42, R12, 0x4, R42 ;  /* 0x000000040c2a7825 */ /* 0x000fcc00078e022a */
[----:B------:R-:W2:Y:S04]  /*1230*/  LDG.E R42, desc[UR10][R42.64] ;  /* 0x0000000a2a2a7981 */ /* 0x000ea8000c1e1900 */
[----:B------:R-:W4:Y:S01]  /*1240*/  LDG.E R43, desc[UR10][R24.64+0x1c] ;  /* 0x00001c0a182b7981 */ /* 0x000f22000c1e1900 */
[----:B-----5:R-:W-:-:S06]  /*1250*/  IMAD.WIDE R32, R12, 0x4, R32 ;  /* 0x000000040c207825 */ /* 0x020fcc00078e0220 */
[----:B------:R-:W5:Y:S01]  /*1260*/  LDG.E R32, desc[UR10][R32.64] ;  /* 0x0000000a20207981 */ /* 0x000f62000c1e1900 */
[----:B---3--:R-:W-:-:S06]  /*1270*/  IMAD.WIDE R30, R12, 0x4, R30 ;  /* 0x000000040c1e7825 */ /* 0x008fcc00078e021e */
[----:B------:R-:W3:Y:S01]  /*1280*/  LDG.E R30, desc[UR10][R30.64] ;  /* 0x0000000a1e1e7981 */ /* 0x000ee2000c1e1900 */
[----:B--2---:R-:W-:-:S03]  /*1290*/  VIADDMNMX R34, R42, R35, R34, !PT ;  /* 0x000000232a227246 */ /* 0x004fc60007800122 */
[----:B------:R-:W2:Y:S01]  /*12a0*/  LDG.E R42, desc[UR10][R24.64+0x24] ;  /* 0x0000240a182a7981 */ /* 0x000ea2000c1e1900 */
[----:B------:R-:W-:-:S04]  /*12b0*/  VIADDMNMX R34, R40, R41, R34, !PT ;  /* 0x0000002928227246 */ /* 0x000fc80007800122 */
[----:B----4-:R-:W-:Y:S02]  /*12c0*/  VIADDMNMX R34, R38, R39, R34, !PT ;  /* 0x0000002726227246 */ /* 0x010fe40007800122 */
[----:B------:R-:W4:Y:S02]  /*12d0*/  LDG.E.64 R38, desc[UR10][R16.64+0x50] ;  /* 0x0000500a10267981 */ /* 0x000f24000c1e1b00 */
[----:B------:R-:W-:Y:S02]  /*12e0*/  VIADDMNMX R40, R36, R37, R34, !PT ;  /* 0x0000002524287246 */ /* 0x000fe40007800122 */
[----:B------:R-:W2:Y:S04]  /*12f0*/  LDG.E.64 R36, desc[UR10][R16.64+0x58] ;  /* 0x0000580a10247981 */ /* 0x000ea8000c1e1b00 */
[----:B------:R-:W2:Y:S01]  /*1300*/  LDG.E.64 R34, desc[UR10][R16.64+0x60] ;  /* 0x0000600a10227981 */ /* 0x000ea2000c1e1b00 */
[----:B-----5:R-:W-:-:S03]  /*1310*/  VIADDMNMX R43, R32, R43, R40, !PT ;  /* 0x0000002b202b7246 */ /* 0x020fc60007800128 */
[----:B------:R-:W5:Y:S04]  /*1320*/  LDG.E.64 R40, desc[UR10][R16.64+0x68] ;  /* 0x0000680a10287981 */ /* 0x000f68000c1e1b00 */
[----:B------:R-:W5:Y:S01]  /*1330*/  LDG.E.64 R32, desc[UR10][R16.64+0x70] ;  /* 0x0000700a10207981 */ /* 0x000f62000c1e1b00 */
[----:B---3--:R-:W-:-:S03]  /*1340*/  VIADDMNMX R47, R30, R47, R43, !PT ;  /* 0x0000002f1e2f7246 */ /* 0x008fc6000780012b */
[----:B------:R-:W3:Y:S04]  /*1350*/  LDG.E.64 R30, desc[UR10][R16.64+0x78] ;  /* 0x0000780a101e7981 */ /* 0x000ee8000c1e1b00 */
[----:B------:R-:W3:Y:S01]  /*1360*/  LDG.E R43, desc[UR10][R24.64+0x28] ;  /* 0x0000280a182b7981 */ /* 0x000ee2000c1e1900 */
[----:B----4-:R-:W-:-:S04]  /*1370*/  IMAD.WIDE R38, R12, 0x4, R38 ;  /* 0x000000040c267825 */ /* 0x010fc800078e0226 */
[C---:B--2---:R-:W-:Y:S02]  /*1380*/  IMAD.WIDE R36, R12.reuse, 0x4, R36 ;  /* 0x000000040c247825 */ /* 0x044fe400078e0224 */
[----:B------:R-:W2:Y:S02]  /*1390*/  LDG.E R38, desc[UR10][R38.64] ;  /* 0x0000000a26267981 */ /* 0x000ea4000c1e1900 */
[C---:B------:R-:W-:Y:S02]  /*13a0*/  IMAD.WIDE R34, R12.reuse, 0x4, R34 ;  /* 0x000000040c227825 */ /* 0x040fe400078e0222 */
[----:B------:R-:W4:Y:S04]  /*13b0*/  LDG.E R36, desc[UR10][R36.64] ;  /* 0x0000000a24247981 */ /* 0x000f28000c1e1900 */
[----:B------:R-:W4:Y:S04]  /*13c0*/  LDG.E R34, desc[UR10][R34.64] ;  /* 0x0000000a22227981 */ /* 0x000f28000c1e1900 */
[----:B------:R-:W4:Y:S04]  /*13d0*/  LDG.E R39, desc[UR10][R24.64+0x30] ;  /* 0x0000300a18277981 */ /* 0x000f28000c1e1900 */
[----:B------:R-:W4:Y:S04]  /*13e0*/  LDG.E R37, desc[UR10][R24.64+0x34] ;  /* 0x0000340a18257981 */ /* 0x000f28000c1e1900 */
[----:B------:R-:W4:Y:S01]  /*13f0*/  LDG.E R35, desc[UR10][R24.64+0x38] ;  /* 0x0000380a18237981 */ /* 0x000f22000c1e1900 */
[----:B-----5:R-:W-:-:S04]  /*1400*/  IMAD.WIDE R40, R12, 0x4, R40 ;  /* 0x000000040c287825 */ /* 0x020fc800078e0228 */
[C---:B------:R-:W-:Y:S02]  /*1410*/  IMAD.WIDE R32, R12.reuse, 0x4, R32 ;  /* 0x000000040c207825 */ /* 0x040fe400078e0220 */
[----:B------:R-:W5:Y:S02]  /*1420*/  LDG.E R40, desc[UR10][R40.64] ;  /* 0x0000000a28287981 */ /* 0x000f64000c1e1900 */
[----:B---3--:R-:W-:Y:S02]  /*1430*/  IMAD.WIDE R30, R12, 0x4, R30 ;  /* 0x000000040c1e7825 */ /* 0x008fe400078e021e */
[----:B------:R-:W3:Y:S04]  /*1440*/  LDG.E R32, desc[UR10][R32.64] ;  /* 0x0000000a20207981 */ /* 0x000ee8000c1e1900 */
[----:B------:R-:W3:Y:S01]  /*1450*/  LDG.E R30, desc[UR10][R30.64] ;  /* 0x0000000a1e1e7981 */ /* 0x000ee2000c1e1900 */
[----:B------:R-:W-:Y:S01]  /*1460*/  ISETP.NE.AND P0, PT, R28, R5, PT ;  /* 0x000000051c00720c */ /* 0x000fe20003f05270 */
[----:B------:R-:W-:Y:S01]  /*1470*/  BSSY.RECONVERGENT B0, `(.L_x_6) ;  /* 0x0000083000007945 */ /* 0x000fe20003800200 */
[----:B--2---:R-:W-:-:S04]  /*1480*/  VIADDMNMX R38, R38, R42, R47, !PT ;  /* 0x0000002a26267246 */ /* 0x004fc8000780012f */
[----:B----4-:R-:W-:-:S04]  /*1490*/  VIADDMNMX R36, R36, R43, R38, !PT ;  /* 0x0000002b24247246 */ /* 0x010fc80007800126 */
[----:B------:R-:W-:-:S04]  /*14a0*/  VIADDMNMX R45, R34, R45, R36, !PT ;  /* 0x0000002d222d7246 */ /* 0x000fc80007800124 */
[----:B-----5:R-:W-:-:S04]  /*14b0*/  VIADDMNMX R39, R40, R39, R45, !PT ;  /* 0x0000002728277246 */ /* 0x020fc8000780012d */
[----:B---3--:R-:W-:-:S04]  /*14c0*/  VIADDMNMX R32, R32, R37, R39, !PT ;  /* 0x0000002520207246 */ /* 0x008fc80007800127 */
[----:B------:R-:W-:Y:S01]  /*14d0*/  VIADDMNMX R34, R30, R35, R32, !PT ;  /* 0x000000231e227246 */ /* 0x000fe20007800120 */
[----:B------:R-:W-:Y:S06]  /*14e0*/  @!P0 BRA `(.L_x_7) ;  /* 0x0000000400ec8947 */ /* 0x000fec0003800000 */
[----:B------:R-:W-:Y:S01]  /*14f0*/  IADD3 R30, PT, PT, -R28, R6, R9 ;  /* 0x000000061c1e7210 */ /* 0x000fe20007ffe109 */
[----:B------:R-:W-:Y:S01]  /*1500*/  BSSY.RECONVERGENT B2, `(.L_x_8) ;  /* 0x000003f000027945 */ /* 0x000fe20003800200 */
[----:B------:R-:W-:Y:S02]  /*1510*/  LOP3.LUT P0, RZ, R5, 0x7, RZ, 0xc0, !PT ;  /* 0x0000000705ff7812 */ /* 0x000fe4000780c0ff */
[----:B------:R-:W-:-:S13]  /*1520*/  ISETP.GE.U32.AND P1, PT, R30, 0x7, PT ;  /* 0x000000071e00780c */ /* 0x000fda0003f26070 */
[----:B------:R-:W-:Y:S05]  /*1530*/  @!P1 BRA `(.L_x_9) ;  /* 0x0000000000ec9947 */ /* 0x000fea0003800000 */
[----:B------:R-:W0:Y:S01]  /*1540*/  LDCU.64 UR4, c[0x0][0x380] ;  /* 0x00007000ff0477ac */ /* 0x000e220008000a00 */
[C---:B------:R-:W-:Y:S01]  /*1550*/  LOP3.LUT R32, R5.reuse, 0xffff, RZ, 0xc0, !PT ;  /* 0x0000ffff05207812 */ /* 0x040fe200078ec0ff */
[----:B------:R-:W-:-:S03]  /*1560*/  IMAD.WIDE R30, R5, 0x4, RZ ;  /* 0x00000004051e7825 */ /* 0x000fc600078e02ff */
[----:B------:R-:W-:Y:S01]  /*1570*/  SHF.R.U32.HI R32, RZ, 0x3, R32 ;  /* 0x00000003ff207819 */ /* 0x000fe20000011620 */
[----:B------:R-:W-:-:S04]  /*1580*/  IMAD.WIDE R14, R12, 0x8, -R14 ;  /* 0x000000080c0e7825 */ /* 0x000fc800078e0a0e */
[----:B------:R-:W-:Y:S02]  /*1590*/  IMAD.SHL.U32 R32, R32, 0x8, RZ ;  /* 0x0000000820207824 */ /* 0x000fe400078e00ff */
[----:B------:R-:W-:-:S03]  /*15a0*/  IMAD.WIDE R30, R12, 0x4, -R30 ;  /* 0x000000040c1e7825 */ /* 0x000fc600078e0a1e */
[----:B------:R-:W-:Y:S02]  /*15b0*/  LOP3.LUT R40, R32, 0x8, RZ, 0xe2, !PT ;  /* 0x0000000820287812 */ /* 0x000fe400078ee2ff */
[----:B------:R-:W-:Y:S02]  /*15c0*/  IADD3 R18, P1, P2, R18, 0x10, R30 ;  /* 0x0000001012127810 */ /* 0x000fe40007a3e01e */
[----:B0-----:R-:W-:Y:S01]  /*15d0*/  IADD3 R14, P3, PT, R14, UR4, RZ ;  /* 0x000000040e0e7c10 */ /* 0x001fe2000ff7e0ff */
[----:B------:R-:W-:Y:S01]  /*15e0*/  IMAD.MOV R40, RZ, RZ, -R40 ;  /* 0x000000ffff287224 */ /* 0x000fe200078e0a28 */
[----:B------:R-:W-:Y:S02]  /*15f0*/  IADD3.X R19, PT, PT, R19, RZ, R31, P1, P2 ;  /* 0x000000ff13137210 */ /* 0x000fe40000fe441f */
[----:B------:R-:W-:-:S09]  /*1600*/  IADD3.X R15, PT, PT, R15, UR5, RZ, P3, !PT ;  /* 0x000000050f0f7c10 */ /* 0x000fd20009ffe4ff */
.L_x_10:
[----:B------:R-:W-:-:S05]  /*1610*/  IMAD.WIDE R42, R28, 0x8, R14 ;  /* 0x000000081c2a7825 */ /* 0x000fca00078e020e */
[----:B------:R-:W2:Y:S01]  /*1620*/  LDG.E.64 R48, desc[UR10][R42.64+0x8] ;  /* 0x0000080a2a307981 */ /* 0x000ea2000c1e1b00 */
[----:B------:R-:W-:-:S03]  /*1630*/  IMAD.WIDE R38, R28, 0x4, R18 ;  /* 0x000000041c267825 */ /* 0x000fc600078e0212 */
[----:B------:R-:W3:Y:S04]  /*1640*/  LDG.E.64 R36, desc[UR10][R42.64+0x10] ;  /* 0x0000100a2a247981 */ /* 0x000ee8000c1e1b00 */
[----:B------:R-:W4:Y:S04]  /*1650*/  LDG.E R35, desc[UR10][R38.64+-0x10] ;  /* 0xfffff00a26237981 */ /* 0x000f28000c1e1900 */
[----:B------:R-:W5:Y:S04]  /*1660*/  LDG.E.64 R32, desc[UR10][R42.64+0x18] ;  /* 0x0000180a2a207981 */ /* 0x000f68000c1e1b00 */
[----:B------:R-:W4:Y:S01]  /*1670*/  LDG.E.64 R30, desc[UR10][R42.64+0x20] ;  /* 0x0000200a2a1e7981 */ /* 0x000f22000c1e1b00 */
[----:B--2---:R-:W-:-:S06]  /*1680*/  IMAD.WIDE R48, R12, 0x4, R48 ;  /* 0x000000040c307825 */ /* 0x004fcc00078e0230 */
[----:B------:R-:W2:Y:S01]  /*1690*/  LDG.E R48, desc[UR10][R48.64] ;  /* 0x0000000a30307981 */ /* 0x000ea2000c1e1900 */
[----:B---3--:R-:W-:-:S03]  /*16a0*/  IMAD.WIDE R44, R12, 0x4, R36 ;  /* 0x000000040c2c7825 */ /* 0x008fc600078e0224 */
[----:B------:R-:W3:Y:S01]  /*16b0*/  LDG.E.64 R36, desc[UR10][R42.64+0x28] ;  /* 0x0000280a2a247981 */ /* 0x000ee2000c1e1b00 */
[----:B-----5:R-:W-:-:S03]  /*16c0*/  IMAD.WIDE R32, R12, 0x4, R32 ;  /* 0x000000040c207825 */ /* 0x020fc600078e0220 */
[----:B------:R-:W5:Y:S01]  /*16d0*/  LDG.E R45, desc[UR10][R44.64] ;  /* 0x0000000a2c2d7981 */ /* 0x000f62000c1e1900 */
[----:B----4-:R-:W-:-:S03]  /*16e0*/  IMAD.WIDE R46, R12, 0x4, R30 ;  /* 0x000000040c2e7825 */ /* 0x010fc600078e021e */
[----:B------:R-:W4:Y:S04]  /*16f0*/  LDG.E R32, desc[UR10][R32.64] ;  /* 0x0000000a20207981 */ /* 0x000f28000c1e1900 */
[----:B------:R-:W4:Y:S04]  /*1700*/  LDG.E R31, desc[UR10][R38.64+-0x8] ;  /* 0xfffff80a261f7981 */ /* 0x000f28000c1e1900 */
[----:B------:R-:W4:Y:S04]  /*1710*/  LDG.E R41, desc[UR10][R46.64] ;  /* 0x0000000a2e297981 */ /* 0x000f28000c1e1900 */
[----:B------:R-:W4:Y:S04]  /*1720*/  LDG.E R30, desc[UR10][R38.64+-0x4] ;  /* 0xfffffc0a261e7981 */ /* 0x000f28000c1e1900 */
[----:B------:R-:W4:Y:S04]  /*1730*/  LDG.E R44, desc[UR10][R38.64] ;  /* 0x0000000a262c7981 */ /* 0x000f28000c1e1900 */
[----:B------:R-:W4:Y:S01]  /*1740*/  LDG.E R46, desc[UR10][R38.64+0x8] ;  /* 0x0000080a262e7981 */ /* 0x000f22000c1e1900 */
[----:B--2---:R-:W-:-:S03]  /*1750*/  VIADDMNMX R34, R48, R35, R34, !PT ;  /* 0x0000002330227246 */ /* 0x004fc60007800122 */
[----:B------:R-:W5:Y:S02]  /*1760*/  LDG.E R35, desc[UR10][R38.64+-0xc] ;  /* 0xfffff40a26237981 */ /* 0x000f64000c1e1900 */
[----:B-----5:R-:W-:Y:S01]  /*1770*/  VIADDMNMX R35, R45, R35, R34, !PT ;  /* 0x000000232d237246 */ /* 0x020fe20007800122 */
[----:B---3--:R-:W-:Y:S01]  /*1780*/  IMAD.WIDE R36, R12, 0x4, R36 ;  /* 0x000000040c247825 */ /* 0x008fe200078e0224 */
[----:B------:R-:W2:Y:S02]  /*1790*/  LDG.E R45, desc[UR10][R38.64+0x4] ;  /* 0x0000040a262d7981 */ /* 0x000ea4000c1e1900 */
[----:B----4-:R-:W-:Y:S02]  /*17a0*/  VIADDMNMX R31, R32, R31, R35, !PT ;  /* 0x0000001f201f7246 */ /* 0x010fe40007800123 */
[----:B------:R-:W3:Y:S04]  /*17b0*/  LDG.E.64 R34, desc[UR10][R42.64+0x30] ;  /* 0x0000300a2a227981 */ /* 0x000ee8000c1e1b00 */
[----:B------:R-:W4:Y:S01]  /*17c0*/  LDG.E.64 R32, desc[UR10][R42.64+0x38] ;  /* 0x0000380a2a207981 */ /* 0x000f22000c1e1b00 */
[----:B------:R-:W-:-:S03]  /*17d0*/  VIADDMNMX R41, R41, R30, R31, !PT ;  /* 0x0000001e29297246 */ /* 0x000fc6000780011f */
[----:B------:R-:W5:Y:S04]  /*17e0*/  LDG.E.64 R30, desc[UR10][R42.64+0x40] ;  /* 0x0000400a2a1e7981 */ /* 0x000f68000c1e1b00 */
[----:B------:R-:W2:Y:S04]  /*17f0*/  LDG.E R36, desc[UR10][R36.64] ;  /* 0x0000000a24247981 */ /* 0x000ea8000c1e1900 */
[----:B------:R-:W2:Y:S01]  /*1800*/  LDG.E R42, desc[UR10][R38.64+0xc] ;  /* 0x00000c0a262a7981 */ /* 0x000ea2000c1e1900 */
[----:B---3--:R-:W-:-:S04]  /*1810*/  IMAD.WIDE R34, R12, 0x4, R34 ;  /* 0x000000040c227825 */ /* 0x008fc800078e0222 */
[C---:B----4-:R-:W-:Y:S02]  /*1820*/  IMAD.WIDE R32, R12.reuse, 0x4, R32 ;  /* 0x000000040c207825 */ /* 0x050fe400078e0220 */
[----:B------:R-:W3:Y:S02]  /*1830*/  LDG.E R34, desc[UR10][R34.64] ;  /* 0x0000000a22227981 */ /* 0x000ee4000c1e1900 */
[----:B-----5:R-:W-:Y:S02]  /*1840*/  IMAD.WIDE R30, R12, 0x4, R30 ;  /* 0x000000040c1e7825 */ /* 0x020fe400078e021e */
[----:B------:R-:W4:Y:S04]  /*1850*/  LDG.E R32, desc[UR10][R32.64] ;  /* 0x0000000a20207981 */ /* 0x000f28000c1e1900 */
[----:B------:R-:W5:Y:S01]  /*1860*/  LDG.E R30, desc[UR10][R30.64] ;  /* 0x0000000a1e1e7981 */ /* 0x000f62000c1e1900 */
[----:B------:R-:W-:Y:S01]  /*1870*/  VIADD R40, R40, 0x8 ;  /* 0x0000000828287836 */ /* 0x000fe20000000000 */
[----:B--2---:R-:W-:-:S04]  /*1880*/  VIADDMNMX R41, R36, R44, R41, !PT ;  /* 0x0000002c24297246 */ /* 0x004fc80007800129 */
[----:B------:R-:W-:Y:S01]  /*1890*/  ISETP.NE.AND P1, PT, R40, RZ, PT ;  /* 0x000000ff2800720c */ /* 0x000fe20003f25270 */
[----:B------:R-:W-:Y:S01]  /*18a0*/  VIADD R28, R28, 0x8 ;  /* 0x000000081c1c7836 */ /* 0x000fe20000000000 */
[----:B---3--:R-:W-:-:S04]  /*18b0*/  VIADDMNMX R41, R34, R45, R41, !PT ;  /* 0x0000002d22297246 */ /* 0x008fc80007800129 */
[----:B----4-:R-:W-:-:S04]  /*18c0*/  VIADDMNMX R41, R32, R46, R41, !PT ;  /* 0x0000002e20297246 */ /* 0x010fc80007800129 */
[----:B-----5:R-:W-:-:S03]  /*18d0*/  VIADDMNMX R34, R30, R42, R41, !PT ;  /* 0x0000002a1e227246 */ /* 0x020fc60007800129 */
[----:B------:R-:W-:Y:S05]  /*18e0*/  @P1 BRA `(.L_x_10) ;  /* 0xfffffffc00481947 */ /* 0x000fea000383ffff */
.L_x_9:
[----:B------:R-:W-:Y:S05]  /*18f0*/  BSYNC.RECONVERGENT B2 ;  /* 0x0000000000027941 */ /* 0x000fea0003800200 */
.L_x_8:
[----:B------:R-:W-:Y:S05]  /*1900*/  @!P0 BRA `(.L_x_7) ;  /* 0x0000000000e48947 */ /* 0x000fea0003800000 */
[----:B------:R-:W-:Y:S01]  /*1910*/  IMAD.IADD R14, R7, 0x1, R10 ;  /* 0x00000001070e7824 */ /* 0x000fe200078e020a */
[----:B------:R-:W-:Y:S04]  /*1920*/  BSSY.RECONVERGENT B2, `(.L_x_11) ;  /* 0x000001d000027945 */ /* 0x000fe80003800200 */
[----:B------:R-:W-:-:S04]  /*1930*/  LOP3.LUT R14, R14, 0x7, RZ, 0xc0, !PT ;  /* 0x000000070e0e7812 */ /* 0x000fc800078ec0ff */
[C---:B------:R-:W-:Y:S02]  /*1940*/  IADD3 R15, PT, PT, R14.reuse, -0x1, RZ ;  /* 0xffffffff0e0f7810 */ /* 0x040fe40007ffe0ff */
[----:B------:R-:W-:Y:S02]  /*1950*/  LOP3.LUT P1, RZ, R14, 0x3, RZ, 0xc0, !PT ;  /* 0x000000030eff7812 */ /* 0x000fe4000782c0ff */
[----:B------:R-:W-:-:S13]  /*1960*/  ISETP.GE.U32.AND P0, PT, R15, 0x3, PT ;  /* 0x000000030f00780c */ /* 0x000fda0003f06070 */
[----:B------:R-:W-:Y:S05]  /*1970*/  @!P0 BRA `(.L_x_12) ;  /* 0x00000000005c8947 */ /* 0x000fea0003800000 */
[----:B------:R-:W-:-:S05]  /*1980*/  IMAD.WIDE R38, R28, 0x8, R16 ;  /* 0x000000081c267825 */ /* 0x000fca00078e0210 */
[----:B------:R-:W2:Y:S04]  /*1990*/  LDG.E.64 R32, desc[UR10][R38.64+0x8] ;  /* 0x0000080a26207981 */ /* 0x000ea8000c1e1b00 */
[----:B------:R-:W3:Y:S04]  /*19a0*/  LDG.E.64 R30, desc[UR10][R38.64+0x10] ;  /* 0x0000100a261e7981 */ /* 0x000ee8000c1e1b00 */
[----:B------:R-:W4:Y:S04]  /*19b0*/  LDG.E.64 R18, desc[UR10][R38.64+0x18] ;  /* 0x0000180a26127981 */ /* 0x000f28000c1e1b00 */
[----:B------:R-:W5:Y:S01]  /*19c0*/  LDG.E.64 R14, desc[UR10][R38.64+0x20] ;  /* 0x0000200a260e7981 */ /* 0x000f62000c1e1b00 */
[----:B------:R-:W-:-:S05]  /*19d0*/  IMAD.WIDE R36, R28, 0x4, R24 ;  /* 0x000000041c247825 */ /* 0x000fca00078e0218 */
[----:B------:R-:W5:Y:S04]  /*19e0*/  LDG.E R35, desc[UR10][R36.64] ;  /* 0x0000000a24237981 */ /* 0x000f68000c1e1900 */
[----:B------:R-:W5:Y:S04]  /*19f0*/  LDG.E R40, desc[UR10][R36.64+0x4] ;  /* 0x0000040a24287981 */ /* 0x000f68000c1e1900 */
[----:B------:R-:W5:Y:S04]  /*1a00*/  LDG.E R38, desc[UR10][R36.64+0x8] ;  /* 0x0000080a24267981 */ /* 0x000f68000c1e1900 */
[----:B------:R-:W5:Y:S01]  /*1a10*/  LDG.E R42, desc[UR10][R36.64+0xc] ;  /* 0x00000c0a242a7981 */ /* 0x000f62000c1e1900 */
[----:B--2---:R-:W-:-:S04]  /*1a20*/  IMAD.WIDE R32, R12, 0x4, R32 ;  /* 0x000000040c207825 */ /* 0x004fc800078e0220 */
[C---:B---3--:R-:W-:Y:S02]  /*1a30*/  IMAD.WIDE R30, R12.reuse, 0x4, R30 ;  /* 0x000000040c1e7825 */ /* 0x048fe400078e021e */
[----:B------:R-:W2:Y:S02]  /*1a40*/  LDG.E R33, desc[UR10][R32.64] ;  /* 0x0000000a20217981 */ /* 0x000ea4000c1e1900 */
[C---:B----4-:R-:W-:Y:S02]  /*1a50*/  IMAD.WIDE R18, R12.reuse, 0x4, R18 ;  /* 0x000000040c127825 */ /* 0x050fe400078e0212 */
[----:B------:R-:W3:Y:S02]  /*1a60*/  LDG.E R30, desc[UR10][R30.64] ;  /* 0x0000000a1e1e7981 */ /* 0x000ee4000c1e1900 */
[----:B-----5:R-:W-:Y:S02]  /*1a70*/  IMAD.WIDE R14, R12, 0x4, R14 ;  /* 0x000000040c0e7825 */ /* 0x020fe400078e020e */
[----:B------:R-:W4:Y:S04]  /*1a80*/  LDG.E R18, desc[UR10][R18.64] ;  /* 0x0000000a12127981 */ /* 0x000f28000c1e1900 */
[----:B------:R-:W5:Y:S01]  /*1a90*/  LDG.E R14, desc[UR10][R14.64] ;  /* 0x0000000a0e0e7981 */ /* 0x000f62000c1e1900 */
[----:B------:R-:W-:Y:S01]  /*1aa0*/  VIADD R28, R28, 0x4 ;  /* 0x000000041c1c7836 */ /* 0x000fe20000000000 */
[----:B--2---:R-:W-:-:S04]  /*1ab0*/  VIADDMNMX R35, R33, R35, R34, !PT ;  /* 0x0000002321237246 */ /* 0x004fc80007800122 */
[----:B---3--:R-:W-:-:S04]  /*1ac0*/  VIADDMNMX R35, R30, R40, R35, !PT ;  /* 0x000000281e237246 */ /* 0x008fc80007800123 */
[----:B----4-:R-:W-:-:S04]  /*1ad0*/  VIADDMNMX R35, R18, R38, R35, !PT ;  /* 0x0000002612237246 */ /* 0x010fc80007800123 */
[----:B-----5:R-:W-:-:S07]  /*1ae0*/  VIADDMNMX R34, R14, R42, R35, !PT ;  /* 0x0000002a0e227246 */ /* 0x020fce0007800123 */
.L_x_12:
[----:B------:R-:W-:Y:S05]  /*1af0*/  BSYNC.RECONVERGENT B2 ;  /* 0x0000000000027941 */ /* 0x000fea0003800200 */
.L_x_11:
[----:B------:R-:W-:Y:S05]  /*1b00*/  @!P1 BRA `(.L_x_7) ;  /* 0x0000000000649947 */ /* 0x000fea0003800000 */
[----:B------:R-:W-:-:S05]  /*1b10*/  IMAD.IADD R14, R8, 0x1, R11 ;  /* 0x00000001080e7824 */ /* 0x000fca00078e020b */
[C---:B------:R-:W-:Y:S02]  /*1b20*/  LOP3.LUT R15, R14.reuse, 0x3, RZ, 0xc0, !PT ;  /* 0x000000030e0f7812 */ /* 0x040fe400078ec0ff */
[----:B------:R-:W-:Y:S02]  /*1b30*/  LOP3.LUT R14, R14, 0x1, RZ, 0xc0, !PT ;  /* 0x000000010e0e7812 */ /* 0x000fe400078ec0ff */
[----:B------:R-:W-:Y:S02]  /*1b40*/  ISETP.NE.AND P0, PT, R15, 0x1, PT ;  /* 0x000000010f00780c */ /* 0x000fe40003f05270 */
[----:B------:R-:W-:-:S11]  /*1b50*/  ISETP.NE.U32.AND P1, PT, R14, 0x1, PT ;  /* 0x000000010e00780c */ /* 0x000fd60003f25070 */
[----:B------:R-:W-:-:S04]  /*1b60*/  @P0 IMAD.WIDE R32, R28, 0x8, R16 ;  /* 0x000000081c200825 */ /* 0x000fc800078e0210 */
[C---:B------:R-:W-:Y:S01]  /*1b70*/  @P0 IMAD.WIDE R30, R28.reuse, 0x4, R24 ;  /* 0x000000041c1e0825 */ /* 0x040fe200078e0218 */
[----:B------:R-:W2:Y:S03]  /*1b80*/  @P0 LDG.E.64 R18, desc[UR10][R32.64+0x8] ;  /* 0x0000080a20120981 */ /* 0x000ea6000c1e1b00 */
[----:B------:R-:W-:Y:S01]  /*1b90*/  @P0 VIADD R28, R28, 0x2 ;  /* 0x000000021c1c0836 */ /* 0x000fe20000000000 */
[----:B------:R-:W3:Y:S03]  /*1ba0*/  @P0 LDG.E.64 R14, desc[UR10][R32.64+0x10] ;  /* 0x0000100a200e0981 */ /* 0x000ee6000c1e1b00 */
[C---:B------:R-:W-:Y:S01]  /*1bb0*/  @!P1 IMAD.WIDE R16, R28.reuse, 0x8, R16 ;  /* 0x000000081c109825 */ /* 0x040fe200078e0210 */
[----:B------:R-:W4:Y:S04]  /*1bc0*/  @P0 LDG.E R35, desc[UR10][R30.64] ;  /* 0x0000000a1e230981 */ /* 0x000f28000c1e1900 */
[----:B------:R-:W5:Y:S04]  /*1bd0*/  @P0 LDG.E R38, desc[UR10][R30.64+0x4] ;  /* 0x0000040a1e260981 */ /* 0x000f68000c1e1900 */
[----:B------:R-:W4:Y:S01]  /*1be0*/  @!P1 LDG.E.64 R16, desc[UR10][R16.64+0x8] ;  /* 0x0000080a10109981 */ /* 0x000f22000c1e1b00 */
[----:B------:R-:W-:-:S06]  /*1bf0*/  @!P1 IMAD.WIDE R24, R28, 0x4, R24 ;  /* 0x000000041c189825 */ /* 0x000fcc00078e0218 */
[----:B------:R-:W5:Y:S01]  /*1c00*/  @!P1 LDG.E R25, desc[UR10][R24.64] ;  /* 0x0000000a18199981 */ /* 0x000f62000c1e1900 */
[----:B--2---:R-:W-:-:S04]  /*1c10*/  @P0 IMAD.WIDE R18, R12, 0x4, R18 ;  /* 0x000000040c120825 */ /* 0x004fc800078e0212 */
[C---:B---3--:R-:W-:Y:S02]  /*1c20*/  @P0 IMAD.WIDE R14, R12.reuse, 0x4, R14 ;  /* 0x000000040c0e0825 */ /* 0x048fe400078e020e */
[----:B------:R-:W2:Y:S04]  /*1c30*/  @P0 LDG.E R18, desc[UR10][R18.64] ;  /* 0x0000000a12120981 */ /* 0x000ea8000c1e1900 */
[----:B------:R-:W5:Y:S01]  /*1c40*/  @P0 LDG.E R14, desc[UR10][R14.64] ;  /* 0x0000000a0e0e0981 */ /* 0x000f62000c1e1900 */
[----:B----4-:R-:W-:-:S06]  /*1c50*/  @!P1 IMAD.WIDE R36, R12, 0x4, R16 ;  /* 0x000000040c249825 */ /* 0x010fcc00078e0210 */
[----:B------:R-:W3:Y:S01]  /*1c60*/  @!P1 LDG.E R36, desc[UR10][R36.64] ;  /* 0x0000000a24249981 */ /* 0x000ee2000c1e1900 */
[----:B--2---:R-:W-:-:S04]  /*1c70*/  @P0 VIADDMNMX R35, R18, R35, R34, !PT ;  /* 0x0000002312230246 */ /* 0x004fc80007800122 */
[----:B-----5:R-:W-:-:S04]  /*1c80*/  @P0 VIADDMNMX R34, R14, R38, R35, !PT ;  /* 0x000000260e220246 */ /* 0x020fc80007800123 */
[----:B---3--:R-:W-:-:S07]  /*1c90*/  @!P1 VIADDMNMX R34, R36, R25, R34, !PT ;  /* 0x0000001924229246 */ /* 0x008fce0007800122 */
.L_x_7:
[----:B------:R-:W-:Y:S05]  /*1ca0*/  BSYNC.RECONVERGENT B0 ;  /* 0x0000000000007941 */ /* 0x000fea0003800200 */
.L_x_6:
[----:B------:R-:W0:Y:S01]  /*1cb0*/  LDCU.64 UR4, c[0x0][0x390] ;  /* 0x00007200ff0477ac */ /* 0x000e220008000a00 */
[----:B------:R1:W5:Y:S01]  /*1cc0*/  LDG.E R26, desc[UR10][R26.64+-0x4] ;  /* 0xfffffc0a1a1a7981 */ /* 0x000362000c1e1900 */
[----:B0-----:R-:W-:-:S04]  /*1cd0*/  IADD3 R12, P0, PT, R13, UR4, RZ ;  /* 0x000000040d0c7c10 */ /* 0x001fc8000ff1e0ff */
[----:B------:R-:W-:Y:S02]  /*1ce0*/  IADD3.X R13, PT, PT, R21, UR5, RZ, P0, !PT ;  /* 0x00000005150d7c10 */ /* 0x000fe400087fe4ff */
[----:B------:R-:W-:-:S03]  /*1cf0*/  IADD3 R14, P0, PT, R5, R12, RZ ;  /* 0x0000000c050e7210 */ /* 0x000fc60007f1e0ff */
[----:B------:R-:W2:Y:S01]  /*1d00*/  LDG.E.U8 R12, desc[UR10][R12.64] ;  /* 0x0000000a0c0c7981 */ /* 0x000ea2000c1e1100 */
[----:B------:R-:W-:-:S05]  /*1d10*/  LEA.HI.X.SX32 R15, R5, R13, 0x1, P0 ;  /* 0x0000000d050f7211 */ /* 0x000fca00000f0eff */
[----:B------:R-:W3:Y:S01]  /*1d20*/  LDG.E.U8 R14, desc[UR10][R14.64] ;  /* 0x0000000a0e0e7981 */ /* 0x000ee2000c1e1100 */
[----:B------:R-:W-:Y:S01]  /*1d30*/  BSSY.RECONVERGENT B0, `(.L_x_13) ;  /* 0x000000d000007945 */ /* 0x000fe20003800200 */
[----:B------:R-:W-:Y:S01]  /*1d40*/  IMAD.MOV.U32 R17, RZ, RZ, 0x1 ;  /* 0x00000001ff117424 */ /* 0x000fe200078e00ff */
[----:B--2---:R-:W-:Y:S02]  /*1d50*/  ISETP.EQ.AND P1, PT, R12, 0x41, PT ;  /* 0x000000410c00780c */ /* 0x004fe40003f22270 */
[----:B---3--:R-:W-:-:S13]  /*1d60*/  ISETP.NE.AND P0, PT, R14, 0x55, PT ;  /* 0x000000550e00780c */ /* 0x008fda0003f05270 */
[----:B-1----:R-:W-:Y:S05]  /*1d70*/  @!P0 BRA P1, `(.L_x_14) ;  /* 0x0000000000208947 */ /* 0x002fea0000800000 */
[C---:B------:R-:W-:Y:S02]  /*1d80*/  ISETP.NE.AND P0, PT, R14.reuse, 0x41, PT ;  /* 0x000000410e00780c */ /* 0x040fe40003f05270 */
[----:B------:R-:W-:Y:S02]  /*1d90*/  ISETP.NE.AND P1, PT, R14, 0x47, PT ;  /* 0x000000470e00780c */ /* 0x000fe40003f25270 */
[C---:B------:R-:W-:Y:S02]  /*1da0*/  ISETP.EQ.AND P0, PT, R12.reuse, 0x55, !P0 ;  /* 0x000000550c00780c */ /* 0x040fe40004702270 */
[----:B------:R-:W-:-:S04]  /*1db0*/  ISETP.EQ.AND P1, PT, R12, 0x43, !P1 ;  /* 0x000000430c00780c */ /* 0x000fc80004f22270 */
[----:B------:R-:W-:-:S13]  /*1dc0*/  PLOP3.LUT P1, PT, P0, P1, PT, 0xf8, 0x8f ;  /* 0x00000000008f781c */ /* 0x000fda0000723f70 */
[----:B------:R-:W-:-:S04]  /*1dd0*/  @!P1 ISETP.NE.AND P0, PT, R14, 0x43, PT ;  /* 0x000000430e00980c */ /* 0x000fc80003f05270 */
[----:B------:R-:W-:-:S04]  /*1de0*/  @!P1 ISETP.EQ.AND P0, PT, R12, 0x47, !P0 ;  /* 0x000000470c00980c */ /* 0x000fc80004702270 */
[----:B------:R-:W-:-:S09]  /*1df0*/  @!P1 SEL R17, RZ, 0x1, !P0 ;  /* 0x00000001ff119807 */ /* 0x000fd20004000000 */
.L_x_14:
[----:B------:R-:W-:Y:S05]  /*1e00*/  BSYNC.RECONVERGENT B0 ;  /* 0x0000000000007941 */ /* 0x000fea0003800200 */
.L_x_13:
[----:B-----5:R-:W-:-:S05]  /*1e10*/  VIADDMNMX R17, R17, R26, R34, !PT ;  /* 0x0000001a11117246 */ /* 0x020fca0007800122 */
[----:B------:R1:W-:Y:S02]  /*1e20*/  STG.E desc[UR10][R22.64], R17 ;  /* 0x0000001116007986 */ /* 0x0003e4000c10190a */
.L_x_5:
[----:B------:R-:W-:Y:S05]  /*1e30*/  BSYNC.RECONVERGENT B1 ;  /* 0x0000000000017941 */ /* 0x000fea0003800200 */
.L_x_4:
[----:B------:R-:W-:-:S13]  /*1e40*/  ISETP.NE.AND P0, PT, R5, R0, PT ;  /* 0x000000000500720c */ /* 0x000fda0003f05270 */
[----:B------:R-:W-:Y:S05]  /*1e50*/  @!P0 EXIT ;  /* 0x000000000000894d */ /* 0x000fea0003800000 */
[----:B------:R-:W-:Y:S02]  /*1e60*/  VIADD R10, R10, 0x1 ;  /* 0x000000010a0a7836 */ /* 0x000fe40000000000 */
[----:B------:R-:W-:Y:S02]  /*1e70*/  VIADD R11, R11, 0x1 ;  /* 0x000000010b0b7836 */ /* 0x000fe40000000000 */
[----:B------:R-:W-:Y:S02]  /*1e80*/  VIADD R5, R5, 0x1 ;  /* 0x0000000105057836 */ /* 0x000fe40000000000 */
[----:B------:R-:W-:Y:S01]  /*1e90*/  VIADD R9, R9, 0x1 ;  /* 0x0000000109097836 */ /* 0x000fe20000000000 */
[----:B------:R-:W-:Y:S06]  /*1ea0*/  BRA `(.L_x_15) ;  /* 0xffffffec009c7947 */ /* 0x000fec000383ffff */
.L_x_3:
[----:B------:R-:W1:Y:S01]  /*1eb0*/  LDC.64 R12, c[0x0][0x380] ;  /* 0x0000e000ff0c7b82 */ /* 0x000e620000000a00 */
[----:B------:R-:W2:Y:S01]  /*1ec0*/  LDCU.64 UR4, c[0x0][0x390] ;  /* 0x00007200ff0477ac */ /* 0x000ea20008000a00 */
[C---:B------:R-:W-:Y:S01]  /*1ed0*/  VIADD R2, R8.reuse, 0xffffffee ;  /* 0xffffffee08027836 */ /* 0x040fe20000000000 */
[C---:B------:R-:W-:Y:S01]  /*1ee0*/  IADD3 R7, PT, PT, R8.reuse, 0x3, RZ ;  /* 0x0000000308077810 */ /* 0x040fe20007ffe0ff */
[----:B------:R-:W-:Y:S01]  /*1ef0*/  VIADD R3, R8, 0x7 ;  /* 0x0000000708037836 */ /* 0x000fe20000000000 */
[----:B------:R-:W-:Y:S01]  /*1f00*/  PRMT R8, RZ, 0x7610, R8 ;  /* 0x00007610ff087816 */ /* 0x000fe20000000008 */
[----:B------:R-:W-:Y:S01]  /*1f10*/  IMAD.MOV.U32 R9, RZ, RZ, RZ ;  /* 0x000000ffff097224 */ /* 0x000fe200078e00ff */
[----:B------:R-:W-:Y:S02]  /*1f20*/  PRMT R10, RZ, 0x7610, R10 ;  /* 0x00007610ff0a7816 */ /* 0x000fe4000000000a */
[----:B--2---:R-:W-:-:S04]  /*1f30*/  IADD3 R14, P0, PT, R6, UR4, RZ ;  /* 0x00000004060e7c10 */ /* 0x004fc8000ff1e0ff */
[C---:B------:R-:W-:Y:S01]  /*1f40*/  LEA.HI.X.SX32 R15, R6.reuse, UR5, 0x1, P0 ;  /* 0x00000005060f7c11 */ /* 0x040fe200080f0eff */
[----:B-1----:R-:W-:-:S08]  /*1f50*/  IMAD.WIDE R12, R6, 0x8, R12 ;  /* 0x00000008060c7825 */ /* 0x002fd000078e020c */
.L_x_27:
[----:B--2---:R-:W-:Y:S01]  /*1f60*/  IMAD.IADD R11, R6, 0x1, R5 ;  /* 0x00000001060b7824 */ /* 0x004fe200078e0205 */
[----:B------:R-:W-:Y:S04]  /*1f70*/  BSSY.RECONVERGENT B0, `(.L_x_16) ;  /* 0x0000093000007945 */ /* 0x000fe80003800200 */
[----:B------:R-:W-:-:S13]  /*1f80*/  ISETP.GT.AND P0, PT, R11, R4, PT ;  /* 0x000000040b00720c */ /* 0x000fda0003f04270 */
[----:B-1----:R-:W-:Y:S05]  /*1f90*/  @P0 BRA `(.L_x_17) ;  /* 0x0000000800400947 */ /* 0x002fea0003800000 */
[----:B------:R-:W2:Y:S01]  /*1fa0*/  LDG.E.64 R16, desc[UR10][R12.64] ;  /* 0x0000000a0c107981 */ /* 0x000ea2000c1e1b00 */
[----:B------:R-:W-:-:S05]  /*1fb0*/  IMAD.IADD R20, R2, 0x1, R9 ;  /* 0x0000000102147824 */ /* 0x000fca00078e0209 */
[----:B------:R-:W-:Y:S01]  /*1fc0*/  ISETP.GE.U32.AND P0, PT, R20, 0x7, PT ;  /* 0x000000071400780c */ /* 0x000fe20003f06070 */
[----:B--2---:R-:W-:-:S05]  /*1fd0*/  IMAD.WIDE R18, R11, 0x4, R16 ;  /* 0x000000040b127825 */ /* 0x004fca00078e0210 */
[----:B------:R1:W5:Y:S01]  /*1fe0*/  LDG.E R36, desc[UR10][R18.64] ;  /* 0x0000000a12247981 */ /* 0x000362000c1e1900 */
[----:B------:R-:W-:Y:S01]  /*1ff0*/  BSSY.RECONVERGENT B1, `(.L_x_18) ;  /* 0x0000034000017945 */ /* 0x000fe20003800200 */
[----:B------:R-:W-:Y:S01]  /*2000*/  LOP3.LUT P1, RZ, R5, 0x7, RZ, 0xc0, !PT ;  /* 0x0000000705ff7812 */ /* 0x000fe2000782c0ff */
[----:B------:R-:W-:-:S04]  /*2010*/  IMAD.MOV.U32 R39, RZ, RZ, RZ ;  /* 0x000000ffff277224 */ /* 0x000fc800078e00ff */
[----:B------:R-:W-:Y:S08]  /*2020*/  @!P0 BRA `(.L_x_19) ;  /* 0x0000000000c08947 */ /* 0x000ff00003800000 */
[----:B------:R-:W-:Y:S01]  /*2030*/  LOP3.LUT R39, R5, 0xfffffff8, RZ, 0xc0, !PT ;  /* 0xfffffff805277812 */ /* 0x000fe200078ec0ff */
[----:B------:R-:W-:-:S07]  /*2040*/  IMAD.MOV.U32 R37, RZ, RZ, RZ ;  /* 0x000000ffff257224 */ /* 0x000fce00078e00ff */
.L_x_20:
[----:B------:R-:W-:-:S05]  /*2050*/  IMAD.WIDE.U32 R44, R37, 0x8, R12 ;  /* 0x00000008252c7825 */ /* 0x000fca00078e000c */
[----:B------:R-:W2:Y:S04]  /*2060*/  LDG.E.64 R46, desc[UR10][R44.64+0x8] ;  /* 0x0000080a2c2e7981 */ /* 0x000ea8000c1e1b00 */
[----:B------:R-:W3:Y:S04]  /*2070*/  LDG.E.64 R32, desc[UR10][R44.64+0x10] ;  /* 0x0000100a2c207981 */ /* 0x000ee8000c1e1b00 */
[----:B------:R-:W4:Y:S04]  /*2080*/  LDG.E.64 R34, desc[UR10][R44.64+0x18] ;  /* 0x0000180a2c227981 */ /* 0x000f28000c1e1b00 */
[----:B0-----:R-:W4:Y:S04]  /*2090*/  LDG.E.64 R20, desc[UR10][R44.64+0x20] ;  /* 0x0000200a2c147981 */ /* 0x001f28000c1e1b00 */
[----:B------:R-:W4:Y:S04]  /*20a0*/  LDG.E.64 R22, desc[UR10][R44.64+0x28] ;  /* 0x0000280a2c167981 */ /* 0x000f28000c1e1b00 */
[----:B------:R-:W4:Y:S04]  /*20b0*/  LDG.E.64 R24, desc[UR10][R44.64+0x30] ;  /* 0x0000300a2c187981 */ /* 0x000f28000c1e1b00 */
[----:B------:R-:W4:Y:S04]  /*20c0*/  LDG.E.64 R26, desc[UR10][R44.64+0x38] ;  /* 0x0000380a2c1a7981 */ /* 0x000f28000c1e1b00 */
[----:B------:R-:W4:Y:S01]  /*20d0*/  LDG.E.64 R28, desc[UR10][R44.64+0x40] ;  /* 0x0000400a2c1c7981 */ /* 0x000f22000c1e1b00 */
[----:B------:R-:W-:-:S04]  /*20e0*/  IMAD.IADD R31, R6, 0x1, R37 ;  /* 0x00000001061f7824 */ /* 0x000fc800078e0225 */
[----:B------:R-:W-:-:S05]  /*20f0*/  IMAD.WIDE R30, R31, 0x4, R16 ;  /* 0x000000041f1e7825 */ /* 0x000fca00078e0210 */
[----:B------:R-:W4:Y:S04]  /*2100*/  LDG.E R41, desc[UR10][R30.64] ;  /* 0x0000000a1e297981 */ /* 0x000f28000c1e1900 */
[----:B------:R-:W4:Y:S04]  /*2110*/  LDG.E R43, desc[UR10][R30.64+0x4] ;  /* 0x0000040a1e2b7981 */ /* 0x000f28000c1e1900 */
[----:B------:R-:W4:Y:S04]  /*2120*/  LDG.E R45, desc[UR10][R30.64+0x8] ;  /* 0x0000080a1e2d7981 */ /* 0x000f28000c1e1900 */
[----:B------:R-:W4:Y:S01]  /*2130*/  LDG.E R49, desc[UR10][R30.64+0x10] ;  /* 0x0000100a1e317981 */ /* 0x000f22000c1e1900 */
[----:B--2---:R-:W-:-:S04]  /*2140*/  IMAD.WIDE R46, R11, 0x4, R46 ;  /* 0x000000040b2e7825 */ /* 0x004fc800078e022e */
[C---:B---3--:R-:W-:Y:S01]  /*2150*/  IMAD.WIDE R32, R11.reuse, 0x4, R32 ;  /* 0x000000040b207825 */ /* 0x048fe200078e0220 */
[----:B------:R-:W2:Y:S03]  /*2160*/  LDG.E R38, desc[UR10][R46.64] ;  /* 0x0000000a2e267981 */ /* 0x000ea6000c1e1900 */
[C---:B----4-:R-:W-:Y:S02]  /*2170*/  IMAD.WIDE R34, R11.reuse, 0x4, R34 ;  /* 0x000000040b227825 */ /* 0x050fe400078e0222 */
[----:B------:R-:W3:Y:S02]  /*2180*/  LDG.E R32, desc[UR10][R32.64] ;  /* 0x0000000a20207981 */ /* 0x000ee4000c1e1900 */
[C---:B------:R-:W-:Y:S02]  /*2190*/  IMAD.WIDE R20, R11.reuse, 0x4, R20 ;  /* 0x000000040b147825 */ /* 0x040fe400078e0214 */
[----:B------:R-:W4:Y:S02]  /*21a0*/  LDG.E R34, desc[UR10][R34.64] ;  /* 0x0000000a22227981 */ /* 0x000f24000c1e1900 */
[----:B------:R-:W-:-:S02]  /*21b0*/  IMAD.WIDE R22, R11, 0x4, R22 ;  /* 0x000000040b167825 */ /* 0x000fc400078e0216 */
[----:B------:R-:W4:Y:S02]  /*21c0*/  LDG.E R20, desc[UR10][R20.64] ;  /* 0x0000000a14147981 */ /* 0x000f24000c1e1900 */
[C---:B------:R-:W-:Y:S02]  /*21d0*/  IMAD.WIDE R24, R11.reuse, 0x4, R24 ;  /* 0x000000040b187825 */ /* 0x040fe400078e0218 */
[----:B------:R-:W4:Y:S02]  /*21e0*/  LDG.E R47, desc[UR10][R30.64+0xc] ;  /* 0x00000c0a1e2f7981 */ /* 0x000f24000c1e1900 */
[C---:B------:R-:W-:Y:S02]  /*21f0*/  IMAD.WIDE R26, R11.reuse, 0x4, R26 ;  /* 0x000000040b1a7825 */ /* 0x040fe400078e021a */
[----:B------:R-:W4:Y:S02]  /*2200*/  LDG.E R22, desc[UR10][R22.64] ;  /* 0x0000000a16167981 */ /* 0x000f24000c1e1900 */
[----:B------:R-:W-:-:S02]  /*2210*/  IMAD.WIDE R28, R11, 0x4, R28 ;  /* 0x000000040b1c7825 */ /* 0x000fc400078e021c */
[----:B------:R-:W4:Y:S04]  /*2220*/  LDG.E R24, desc[UR10][R24.64] ;  /* 0x0000000a18187981 */ /* 0x000f28000c1e1900 */
[----:B------:R-:W4:Y:S04]  /*2230*/  LDG.E R33, desc[UR10][R30.64+0x14] ;  /* 0x0000140a1e217981 */ /* 0x000f28000c1e1900 */
[----:B------:R-:W4:Y:S04]  /*2240*/  LDG.E R26, desc[UR10][R26.64] ;  /* 0x0000000a1a1a7981 */ /* 0x000f28000c1e1900 */
[----:B------:R-:W4:Y:S04]  /*2250*/  LDG.E R35, desc[UR10][R30.64+0x18] ;  /* 0x0000180a1e237981 */ /* 0x000f28000c1e1900 */
[----:B------:R-:W4:Y:S04]  /*2260*/  LDG.E R21, desc[UR10][R30.64+0x1c] ;  /* 0x00001c0a1e157981 */ /* 0x000f28000c1e1900 */
[----:B------:R-:W4:Y:S01]  /*2270*/  LDG.E R28, desc[UR10][R28.64] ;  /* 0x0000000a1c1c7981 */ /* 0x000f22000c1e1900 */
[----:B------:R-:W-:-:S05]  /*2280*/  VIADD R37, R37, 0x8 ;  /* 0x0000000825257836 */ /* 0x000fca0000000000 */
[----:B------:R-:W-:Y:S02]  /*2290*/  ISETP.NE.AND P0, PT, R37, R39, PT ;  /* 0x000000272500720c */ /* 0x000fe40003f05270 */
[----:B--2--5:R-:W-:-:S04]  /*22a0*/  VIADDMNMX R38, R38, R41, R36, !PT ;  /* 0x0000002926267246 */ /* 0x024fc80007800124 */
[----:B---3--:R-:W-:-:S04]  /*22b0*/  VIADDMNMX R32, R32, R43, R38, !PT ;  /* 0x0000002b20207246 */ /* 0x008fc80007800126 */
[----:B----4-:R-:W-:-:S04]  /*22c0*/  VIADDMNMX R32, R34, R45, R32, !PT ;  /* 0x0000002d22207246 */ /* 0x010fc80007800120 */
[----:B------:R-:W-:-:S04]  /*22d0*/  VIADDMNMX R20, R20, R47, R32, !PT ;  /* 0x0000002f14147246 */ /* 0x000fc80007800120 */
[----:B------:R-:W-:-:S04]  /*22e0*/  VIADDMNMX R20, R22, R49, R20, !PT ;  /* 0x0000003116147246 */ /* 0x000fc80007800114 */
[----:B------:R-:W-:-:S04]  /*22f0*/  VIADDMNMX R20, R24, R33, R20, !PT ;  /* 0x0000002118147246 */ /* 0x000fc80007800114 */
[----:B------:R-:W-:-:S04]  /*2300*/  VIADDMNMX R20, R26, R35, R20, !PT ;  /* 0x000000231a147246 */ /* 0x000fc80007800114 */
[----:B------:R-:W-:Y:S01]  /*2310*/  VIADDMNMX R36, R28, R21, R20, !PT ;  /* 0x000000151c247246 */ /* 0x000fe20007800114 */
[----:B------:R-:W-:Y:S06]  /*2320*/  @P0 BRA `(.L_x_20) ;  /* 0xfffffffc00480947 */ /* 0x000fec000383ffff */
.L_x_19:
[----:B------:R-:W-:Y:S05]  /*2330*/  BSYNC.RECONVERGENT B1 ;  /* 0x0000000000017941 */ /* 0x000fea0003800200 */
.L_x_18:
[----:B------:R-:W-:Y:S04]  /*2340*/  BSSY.RECONVERGENT B1, `(.L_x_21) ;  /* 0x000003e000017945 */ /* 0x000fe80003800200 */
[----:B------:R-:W-:Y:S05]  /*2350*/  @!P1 BRA `(.L_x_22) ;  /* 0x0000000000f09947 */ /* 0x000fea0003800000 */
[----:B------:R-:W-:Y:S01]  /*2360*/  IMAD.IADD R20, R3, 0x1, R10 ;  /* 0x0000000103147824 */ /* 0x000fe200078e020a */
[----:B------:R-:W-:Y:S04]  /*2370*/  BSSY.RECONVERGENT B2, `(.L_x_23) ;  /* 0x000001e000027945 */ /* 0x000fe80003800200 */
[----:B------:R-:W-:-:S04]  /*2380*/  LOP3.LUT R20, R20, 0x7, RZ, 0xc0, !PT ;  /* 0x0000000714147812 */ /* 0x000fc800078ec0ff */
[C---:B------:R-:W-:Y:S01]  /*2390*/  LOP3.LUT P1, RZ, R20.reuse, 0x3, RZ, 0xc0, !PT ;  /* 0x0000000314ff7812 */ /* 0x040fe2000782c0ff */
[----:B0-----:R-:W-:-:S05]  /*23a0*/  VIADD R21, R20, 0xffffffff ;  /* 0xffffffff14157836 */ /* 0x001fca0000000000 */
[----:B------:R-:W-:-:S13]  /*23b0*/  ISETP.GE.U32.AND P0, PT, R21, 0x3, PT ;  /* 0x000000031500780c */ /* 0x000fda0003f06070 */
[----:B------:R-:W-:Y:S05]  /*23c0*/  @!P0 BRA `(.L_x_24) ;  /* 0x0000000000608947 */ /* 0x000fea0003800000 */
[----:B------:R-:W-:-:S05]  /*23d0*/  IMAD.WIDE R30, R39, 0x8, R12 ;  /* 0x00000008271e7825 */ /* 0x000fca00078e020c */
[----:B------:R-:W2:Y:S04]  /*23e0*/  LDG.E.64 R26, desc[UR10][R30.64+0x8] ;  /* 0x0000080a1e1a7981 */ /* 0x000ea8000c1e1b00 */
[----:B------:R-:W3:Y:S04]  /*23f0*/  LDG.E.64 R28, desc[UR10][R30.64+0x10] ;  /* 0x0000100a1e1c7981 */ /* 0x000ee8000c1e1b00 */
        /* <DEDUP_REMOVED lines=9> */
[C---:B---3--:R-:W-:Y:S02]  /*2490*/  IMAD.WIDE R28, R11.reuse, 0x4, R28 ;  /* 0x000000040b1c7825 */ /* 0x048fe400078e021c */
[----:B------:R-:W2:Y:S02]  /*24a0*/  LDG.E R26, desc[UR10][R26.64] ;  /* 0x0000000a1a1a7981 */ /* 0x000ea4000c1e1900 */
[C---:B----4-:R-:W-:Y:S02]  /*24b0*/  IMAD.WIDE R20, R11.reuse, 0x4, R20 ;  /* 0x000000040b147825 */ /* 0x050fe400078e0214 */
[----:B------:R-:W3:Y:S02]  /*24c0*/  LDG.E R28, desc[UR10][R28.64] ;  /* 0x0000000a1c1c7981 */ /* 0x000ee4000c1e1900 */
[----:B------:R-:W-:Y:S02]  /*24d0*/  IMAD.WIDE R22, R11, 0x4, R22 ;  /* 0x000000040b167825 */ /* 0x000fe400078e0216 */
[----:B------:R-:W4:Y:S04]  /*24e0*/  LDG.E R20, desc[UR10][R20.64] ;  /* 0x0000000a14147981 */ /* 0x000f28000c1e1900 */
[----:B------:R-:W4:Y:S01]  /*24f0*/  LDG.E R22, desc[UR10][R22.64] ;  /* 0x0000000a16167981 */ /* 0x000f22000c1e1900 */
[----:B------:R-:W-:-:S02]  /*2500*/  IADD3 R39, PT, PT, R39, 0x4, RZ ;  /* 0x0000000427277810 */ /* 0x000fc40007ffe0ff */
[----:B--2--5:R-:W-:-:S04]  /*2510*/  VIADDMNMX R33, R26, R33, R36, !PT ;  /* 0x000000211a217246 */ /* 0x024fc80007800124 */
[----:B---3--:R-:W-:-:S04]  /*2520*/  VIADDMNMX R32, R28, R32, R33, !PT ;  /* 0x000000201c207246 */ /* 0x008fc80007800121 */
[----:B----4-:R-:W-:-:S04]  /*2530*/  VIADDMNMX R31, R20, R31, R32, !PT ;  /* 0x0000001f141f7246 */ /* 0x010fc80007800120 */
[----:B------:R-:W-:-:S07]  /*2540*/  VIADDMNMX R36, R22, R30, R31, !PT ;  /* 0x0000001e16247246 */ /* 0x000fce000780011f */
.L_x_24:
[----:B------:R-:W-:Y:S05]  /*2550*/  BSYNC.RECONVERGENT B2 ;  /* 0x0000000000027941 */ /* 0x000fea0003800200 */
.L_x_23:
[----:B------:R-:W-:Y:S05]  /*2560*/  @!P1 BRA `(.L_x_22) ;  /* 0x00000000006c9947 */ /* 0x000fea0003800000 */
[----:B------:R-:W-:-:S05]  /*2570*/  IMAD.IADD R20, R7, 0x1, R8 ;  /* 0x0000000107147824 */ /* 0x000fca00078e0208 */
[C---:B------:R-:W-:Y:S02]  /*2580*/  LOP3.LUT R21, R20.reuse, 0x3, RZ, 0xc0, !PT ;  /* 0x0000000314157812 */ /* 0x040fe400078ec0ff */
[----:B------:R-:W-:Y:S02]  /*2590*/  LOP3.LUT R20, R20, 0x1, RZ, 0xc0, !PT ;  /* 0x0000000114147812 */ /* 0x000fe400078ec0ff */
[----:B------:R-:W-:Y:S02]  /*25a0*/  ISETP.NE.AND P0, PT, R21, 0x1, PT ;  /* 0x000000011500780c */ /* 0x000fe40003f05270 */
[----:B------:R-:W-:-:S11]  /*25b0*/  ISETP.NE.U32.AND P1, PT, R20, 0x1, PT ;  /* 0x000000011400780c */ /* 0x000fd60003f25070 */
[----:B------:R-:W-:-:S04]  /*25c0*/  @P0 IMAD.WIDE R30, R39, 0x8, R12 ;  /* 0x00000008271e0825 */ /* 0x000fc800078e020c */
[----:B------:R-:W-:Y:S01]  /*25d0*/  @P0 IMAD.IADD R33, R6, 0x1, R39 ;  /* 0x0000000106210824 */ /* 0x000fe200078e0227 */
[----:B------:R-:W2:Y:S01]  /*25e0*/  @P0 LDG.E.64 R24, desc[UR10][R30.64+0x8] ;  /* 0x0000080a1e180981 */ /* 0x000ea2000c1e1b00 */
[----:B------:R-:W-:-:S03]  /*25f0*/  @P0 VIADD R39, R39, 0x2 ;  /* 0x0000000227270836 */ /* 0x000fc60000000000 */
[----:B------:R-:W3:Y:S01]  /*2600*/  @P0 LDG.E.64 R22, desc[UR10][R30.64+0x10] ;  /* 0x0000100a1e160981 */ /* 0x000ee2000c1e1b00 */
[----:B------:R-:W-:-:S05]  /*2610*/  @!P1 IMAD.WIDE R28, R39, 0x8, R12 ;  /* 0x00000008271c9825 */ /* 0x000fca00078e020c */
[----:B------:R-:W4:Y:S01]  /*2620*/  @!P1 LDG.E.64 R20, desc[UR10][R28.64+0x8] ;  /* 0x0000080a1c149981 */ /* 0x000f22000c1e1b00 */
[----:B------:R-:W-:Y:S02]  /*2630*/  @!P1 IMAD.IADD R39, R6, 0x1, R39 ;  /* 0x0000000106279824 */ /* 0x000fe400078e0227 */
[----:B--2---:R-:W-:-:S04]  /*2640*/  @P0 IMAD.WIDE R26, R11, 0x4, R24 ;  /* 0x000000040b1a0825 */ /* 0x004fc800078e0218 */
[----:B------:R-:W-:Y:S02]  /*2650*/  @P0 IMAD.WIDE R24, R33, 0x4, R16 ;  /* 0x0000000421180825 */ /* 0x000fe400078e0210 */
[----:B------:R-:W2:Y:S02]  /*2660*/  @P0 LDG.E R26, desc[UR10][R26.64] ;  /* 0x0000000a1a1a0981 */ /* 0x000ea4000c1e1900 */
[----:B---3--:R-:W-:Y:S02]  /*2670*/  @P0 IMAD.WIDE R22, R11, 0x4, R22 ;  /* 0x000000040b160825 */ /* 0x008fe400078e0216 */
[----:B------:R-:W2:Y:S02]  /*2680*/  @P0 LDG.E R33, desc[UR10][R24.64] ;  /* 0x0000000a18210981 */ /* 0x000ea4000c1e1900 */
[----:B------:R-:W-:Y:S02]  /*2690*/  @!P1 IMAD.WIDE R16, R39, 0x4, R16 ;  /* 0x0000000427109825 */ /* 0x000fe400078e0210 */
[----:B------:R-:W3:Y:S02]  /*26a0*/  @P0 LDG.E R32, desc[UR10][R24.64+0x4] ;  /* 0x0000040a18200981 */ /* 0x000ee4000c1e1900 */
[----:B----4-:R-:W-:-:S02]  /*26b0*/  @!P1 IMAD.WIDE R20, R11, 0x4, R20 ;  /* 0x000000040b149825 */ /* 0x010fc400078e0214 */
[----:B------:R-:W3:Y:S04]  /*26c0*/  @P0 LDG.E R22, desc[UR10][R22.64] ;  /* 0x0000000a16160981 */ /* 0x000ee8000c1e1900 */
[----:B------:R-:W4:Y:S04]  /*26d0*/  @!P1 LDG.E R17, desc[UR10][R16.64] ;  /* 0x0000000a10119981 */ /* 0x000f28000c1e1900 */
[----:B------:R-:W4:Y:S01]  /*26e0*/  @!P1 LDG.E R20, desc[UR10][R20.64] ;  /* 0x0000000a14149981 */ /* 0x000f22000c1e1900 */
[----:B--2--5:R-:W-:-:S04]  /*26f0*/  @P0 VIADDMNMX R33, R26, R33, R36, !PT ;  /* 0x000000211a210246 */ /* 0x024fc80007800124 */
[----:B---3--:R-:W-:-:S04]  /*2700*/  @P0 VIADDMNMX R36, R22, R32, R33, !PT ;  /* 0x0000002016240246 */ /* 0x008fc80007800121 */
[----:B----4-:R-:W-:-:S07]  /*2710*/  @!P1 VIADDMNMX R36, R20, R17, R36, !PT ;  /* 0x0000001114249246 */ /* 0x010fce0007800124 */
.L_x_22:
[----:B------:R-:W-:Y:S05]  /*2720*/  BSYNC.RECONVERGENT B1 ;  /* 0x0000000000017941 */ /* 0x000fea0003800200 */
.L_x_21:
[----:B------:R-:W2:Y:S01]  /*2730*/  LDG.E.64 R16, desc[UR10][R12.64+0x8] ;  /* 0x0000080a0c107981 */ /* 0x000ea2000c1e1b00 */
[----:B------:R-:W-:-:S03]  /*2740*/  IADD3 R20, P0, PT, R5, R14, RZ ;  /* 0x0000000e05147210 */ /* 0x000fc60007f1e0ff */
[----:B------:R-:W3:Y:S01]  /*2750*/  LDG.E.U8 R22, desc[UR10][R14.64] ;  /* 0x0000000a0e167981 */ /* 0x000ee2000c1e1100 */
[----:B0-----:R-:W-:-:S05]  /*2760*/  LEA.HI.X.SX32 R21, R5, R15, 0x1, P0 ;  /* 0x0000000f05157211 */ /* 0x001fca00000f0eff */
[----:B------:R-:W4:Y:S01]  /*2770*/  LDG.E.U8 R20, desc[UR10][R20.64] ;  /* 0x0000000a14147981 */ /* 0x000f22000c1e1100 */
[----:B--2---:R-:W-:-:S06]  /*2780*/  IMAD.WIDE R16, R11, 0x4, R16 ;  /* 0x000000040b107825 */ /* 0x004fcc00078e0210 */
[----:B------:R0:W5:Y:S01]  /*2790*/  LDG.E R16, desc[UR10][R16.64+-0x4] ;  /* 0xfffffc0a10107981 */ /* 0x000162000c1e1900 */
[----:B---3--:R-:W-:Y:S02]  /*27a0*/  ISETP.EQ.AND P1, PT, R22, 0x41, PT ;  /* 0x000000411600780c */ /* 0x008fe40003f22270 */
[----:B----4-:R-:W-:Y:S01]  /*27b0*/  ISETP.NE.AND P0, PT, R20, 0x55, PT ;  /* 0x000000551400780c */ /* 0x010fe20003f05270 */
[----:B------:R-:W-:Y:S01]  /*27c0*/  BSSY.RECONVERGENT B1, `(.L_x_25) ;  /* 0x000000b000017945 */ /* 0x000fe20003800200 */
[----:B------:R-:W-:-:S11]  /*27d0*/  IMAD.MOV.U32 R11, RZ, RZ, 0x1 ;  /* 0x00000001ff0b7424 */ /* 0x000fd600078e00ff */
[----:B0-----:R-:W-:Y:S05]  /*27e0*/  @!P0 BRA P1, `(.L_x_26) ;  /* 0x0000000000208947 */ /* 0x001fea0000800000 */
        /* <DEDUP_REMOVED lines=8> */
.L_x_26:
[----:B------:R-:W-:Y:S05]  /*2870*/  BSYNC.RECONVERGENT B1 ;  /* 0x0000000000017941 */ /* 0x000fea0003800200 */
.L_x_25:
[----:B-----5:R-:W-:-:S05]  /*2880*/  VIADDMNMX R11, R11, R16, R36, !PT ;  /* 0x000000100b0b7246 */ /* 0x020fca0007800124 */
[----:B------:R2:W-:Y:S02]  /*2890*/  STG.E desc[UR10][R18.64], R11 ;  /* 0x0000000b12007986 */ /* 0x0005e4000c10190a */
.L_x_17:
[----:B------:R-:W-:Y:S05]  /*28a0*/  BSYNC.RECONVERGENT B0 ;  /* 0x0000000000007941 */ /* 0x000fea0003800200 */
.L_x_16:
[C---:B------:R-:W-:Y:S01]  /*28b0*/  ISETP.NE.AND P0, PT, R5.reuse, R0, PT ;  /* 0x000000000500720c */ /* 0x040fe20003f05270 */
[----:B------:R-:W-:Y:S02]  /*28c0*/  VIADD R10, R10, 0x1 ;  /* 0x000000010a0a7836 */ /* 0x000fe40000000000 */
[----:B------:R-:W-:Y:S02]  /*28d0*/  VIADD R8, R8, 0x1 ;  /* 0x0000000108087836 */ /* 0x000fe40000000000 */
[----:B------:R-:W-:Y:S02]  /*28e0*/  VIADD R5, R5, 0x1 ;  /* 0x0000000105057836 */ /* 0x000fe40000000000 */
[----:B------:R-:W-:-:S06]  /*28f0*/  VIADD R9, R9, 0x1 ;  /* 0x0000000109097836 */ /* 0x000fcc0000000000 */
[----:B------:R-:W-:Y:S05]  /*2900*/  @P0 BRA `(.L_x_27) ;  /* 0xfffffff400940947 */ /* 0x000fea000383ffff */
[----:B------:R-:W-:Y:S05]  /*2910*/  EXIT ;  /* 0x000000000000794d */ /* 0x000fea0003800000 */
.L_x_28:
[----:B------:R-:W-:-:S00]  /*2920*/  BRA `(.L_x_28) ;  /* 0xfffffffc00fc7947 */ /* 0x000fc0000383ffff */
[----:B------:R-:W-:-:S00]  /*2930*/  NOP ;  /* 0x0000000000007918 */ /* 0x000fc00000000000 */
        /* <DEDUP_REMOVED lines=12> */
.L_x_29:


//--------------------- .nv.shared._Z8myKernelPPiiiPc --------------------------
	.section	.nv.shared._Z8myKernelPPiiiPc,"aw",@nobits
	.sectionflags	@""
	.align	4
.nv.shared._Z8myKernelPPiiiPc:
	.zero		4096


//--------------------- .nv.shared.reserved.0     --------------------------
	.section	.nv.shared.reserved.0,"aw",@nobits
	.weak		__nv_reservedSMEM_offset_0_alias
	.size		__nv_reservedSMEM_offset_0_alias, 0, 64
	.other		__nv_reservedSMEM_offset_0_alias,@"STO_CUDA_RESERVED_SHARED STV_DEFAULT"
__nv_reservedSMEM_offset_0_alias:
	.zero		0
	.zero		64


//--------------------- .nv.constant0._Z8myKernelPPiiiPc --------------------------
	.section	.nv.constant0._Z8myKernelPPiiiPc,"a",@progbits
	.sectionflags	@""
	.align	4
.nv.constant0._Z8myKernelPPiiiPc:
	.zero		920


//--------------------- SYMBOLS --------------------------

	.type		.nv.reservedSmem.offset0,@object
	.size		.nv.reservedSmem.offset0,0x4
	.type		.nv.reservedSmem.cap,@object
	.size		.nv.reservedSmem.cap,0x4
